//
// Generated by NVIDIA NVVM Compiler
//
// Compiler Build ID: CL-36424714
// Cuda compilation tools, release 13.0, V13.0.88
// Based on NVVM 20.0.0
//

.version 9.0
.target sm_100
.address_size 64

	// .globl	_Z11kernel_tanhPfm

.visible .entry _Z11kernel_tanhPfm(
	.param .u64 .ptr .align 1 _Z11kernel_tanhPfm_param_0,
	.param .u64 _Z11kernel_tanhPfm_param_1
)
{
	.reg .pred 	%p<40>;
	.reg .b32 	%f<241>;
	.reg .b64 	%rd<30>;

	ld.param.u64 	%rd16, [_Z11kernel_tanhPfm_param_0];
	ld.param.u64 	%rd15, [_Z11kernel_tanhPfm_param_1];
	cvta.to.global.u64 	%rd1, %rd16;
	setp.eq.s64 	%p1, %rd15, 0;
	@%p1 bra 	$L__BB0_12;
	and.b64  	%rd2, %rd15, 7;
	setp.lt.u64 	%p2, %rd15, 8;
	mov.b64 	%rd28, 0;
	@%p2 bra 	$L__BB0_4;
	and.b64  	%rd28, %rd15, -8;
	add.s64 	%rd25, %rd1, 16;
	mov.u64 	%rd26, %rd28;
$L__BB0_3:
	.pragma "nounroll";
	ld.global.f32 	%f1, [%rd25+-16];
	abs.f32 	%f2, %f1;
	mul.f32 	%f3, %f2, 0f4038AA3B;
	ex2.approx.ftz.f32 	%f4, %f3;
	add.f32 	%f5, %f4, 0f3F800000;
	rcp.approx.ftz.f32 	%f6, %f5;
	fma.rn.f32 	%f7, %f6, 0fC0000000, 0f3F800000;
	setp.ge.f32 	%p3, %f2, 0f41102CB4;
	selp.f32 	%f8, 0f3F800000, %f7, %p3;
	copysign.f32 	%f9, %f1, %f8;
	mul.f32 	%f10, %f1, %f1;
	fma.rn.f32 	%f11, %f10, 0f3C80F082, 0fBD563CAE;
	fma.rn.f32 	%f12, %f11, %f10, 0f3E085941;
	fma.rn.f32 	%f13, %f12, %f10, 0fBEAAA9ED;
	fma.rn.f32 	%f14, %f13, %f10, 0f00000000;
	fma.rn.f32 	%f15, %f14, %f1, %f1;
	setp.ge.f32 	%p4, %f2, 0f3F19999A;
	selp.f32 	%f16, %f9, %f15, %p4;
	st.global.f32 	[%rd25+-16], %f16;
	ld.global.f32 	%f17, [%rd25+-12];
	abs.f32 	%f18, %f17;
	mul.f32 	%f19, %f18, 0f4038AA3B;
	ex2.approx.ftz.f32 	%f20, %f19;
	add.f32 	%f21, %f20, 0f3F800000;
	rcp.approx.ftz.f32 	%f22, %f21;
	fma.rn.f32 	%f23, %f22, 0fC0000000, 0f3F800000;
	setp.ge.f32 	%p5, %f18, 0f41102CB4;
	selp.f32 	%f24, 0f3F800000, %f23, %p5;
	copysign.f32 	%f25, %f17, %f24;
	mul.f32 	%f26, %f17, %f17;
	fma.rn.f32 	%f27, %f26, 0f3C80F082, 0fBD563CAE;
	fma.rn.f32 	%f28, %f27, %f26, 0f3E085941;
	fma.rn.f32 	%f29, %f28, %f26, 0fBEAAA9ED;
	fma.rn.f32 	%f30, %f29, %f26, 0f00000000;
	fma.rn.f32 	%f31, %f30, %f17, %f17;
	setp.ge.f32 	%p6, %f18, 0f3F19999A;
	selp.f32 	%f32, %f25, %f31, %p6;
	st.global.f32 	[%rd25+-12], %f32;
	ld.global.f32 	%f33, [%rd25+-8];
	abs.f32 	%f34, %f33;
	mul.f32 	%f35, %f34, 0f4038AA3B;
	ex2.approx.ftz.f32 	%f36, %f35;
	add.f32 	%f37, %f36, 0f3F800000;
	rcp.approx.ftz.f32 	%f38, %f37;
	fma.rn.f32 	%f39, %f38, 0fC0000000, 0f3F800000;
	setp.ge.f32 	%p7, %f34, 0f41102CB4;
	selp.f32 	%f40, 0f3F800000, %f39, %p7;
	copysign.f32 	%f41, %f33, %f40;
	mul.f32 	%f42, %f33, %f33;
	fma.rn.f32 	%f43, %f42, 0f3C80F082, 0fBD563CAE;
	fma.rn.f32 	%f44, %f43, %f42, 0f3E085941;
	fma.rn.f32 	%f45, %f44, %f42, 0fBEAAA9ED;
	fma.rn.f32 	%f46, %f45, %f42, 0f00000000;
	fma.rn.f32 	%f47, %f46, %f33, %f33;
	setp.ge.f32 	%p8, %f34, 0f3F19999A;
	selp.f32 	%f48, %f41, %f47, %p8;
	st.global.f32 	[%rd25+-8], %f48;
	ld.global.f32 	%f49, [%rd25+-4];
	abs.f32 	%f50, %f49;
	mul.f32 	%f51, %f50, 0f4038AA3B;
	ex2.approx.ftz.f32 	%f52, %f51;
	add.f32 	%f53, %f52, 0f3F800000;
	rcp.approx.ftz.f32 	%f54, %f53;
	fma.rn.f32 	%f55, %f54, 0fC0000000, 0f3F800000;
	setp.ge.f32 	%p9, %f50, 0f41102CB4;
	selp.f32 	%f56, 0f3F800000, %f55, %p9;
	copysign.f32 	%f57, %f49, %f56;
	mul.f32 	%f58, %f49, %f49;
	fma.rn.f32 	%f59, %f58, 0f3C80F082, 0fBD563CAE;
	fma.rn.f32 	%f60, %f59, %f58, 0f3E085941;
	fma.rn.f32 	%f61, %f60, %f58, 0fBEAAA9ED;
	fma.rn.f32 	%f62, %f61, %f58, 0f00000000;
	fma.rn.f32 	%f63, %f62, %f49, %f49;
	setp.ge.f32 	%p10, %f50, 0f3F19999A;
	selp.f32 	%f64, %f57, %f63, %p10;
	st.global.f32 	[%rd25+-4], %f64;
	ld.global.f32 	%f65, [%rd25];
	abs.f32 	%f66, %f65;
	mul.f32 	%f67, %f66, 0f4038AA3B;
	ex2.approx.ftz.f32 	%f68, %f67;
	add.f32 	%f69, %f68, 0f3F800000;
	rcp.approx.ftz.f32 	%f70, %f69;
	fma.rn.f32 	%f71, %f70, 0fC0000000, 0f3F800000;
	setp.ge.f32 	%p11, %f66, 0f41102CB4;
	selp.f32 	%f72, 0f3F800000, %f71, %p11;
	copysign.f32 	%f73, %f65, %f72;
	mul.f32 	%f74, %f65, %f65;
	fma.rn.f32 	%f75, %f74, 0f3C80F082, 0fBD563CAE;
	fma.rn.f32 	%f76, %f75, %f74, 0f3E085941;
	fma.rn.f32 	%f77, %f76, %f74, 0fBEAAA9ED;
	fma.rn.f32 	%f78, %f77, %f74, 0f00000000;
	fma.rn.f32 	%f79, %f78, %f65, %f65;
	setp.ge.f32 	%p12, %f66, 0f3F19999A;
	selp.f32 	%f80, %f73, %f79, %p12;
	st.global.f32 	[%rd25], %f80;
	ld.global.f32 	%f81, [%rd25+4];
	abs.f32 	%f82, %f81;
	mul.f32 	%f83, %f82, 0f4038AA3B;
	ex2.approx.ftz.f32 	%f84, %f83;
	add.f32 	%f85, %f84, 0f3F800000;
	rcp.approx.ftz.f32 	%f86, %f85;
	fma.rn.f32 	%f87, %f86, 0fC0000000, 0f3F800000;
	setp.ge.f32 	%p13, %f82, 0f41102CB4;
	selp.f32 	%f88, 0f3F800000, %f87, %p13;
	copysign.f32 	%f89, %f81, %f88;
	mul.f32 	%f90, %f81, %f81;
	fma.rn.f32 	%f91, %f90, 0f3C80F082, 0fBD563CAE;
	fma.rn.f32 	%f92, %f91, %f90, 0f3E085941;
	fma.rn.f32 	%f93, %f92, %f90, 0fBEAAA9ED;
	fma.rn.f32 	%f94, %f93, %f90, 0f00000000;
	fma.rn.f32 	%f95, %f94, %f81, %f81;
	setp.ge.f32 	%p14, %f82, 0f3F19999A;
	selp.f32 	%f96, %f89, %f95, %p14;
	st.global.f32 	[%rd25+4], %f96;
	ld.global.f32 	%f97, [%rd25+8];
	abs.f32 	%f98, %f97;
	mul.f32 	%f99, %f98, 0f4038AA3B;
	ex2.approx.ftz.f32 	%f100, %f99;
	add.f32 	%f101, %f100, 0f3F800000;
	rcp.approx.ftz.f32 	%f102, %f101;
	fma.rn.f32 	%f103, %f102, 0fC0000000, 0f3F800000;
	setp.ge.f32 	%p15, %f98, 0f41102CB4;
	selp.f32 	%f104, 0f3F800000, %f103, %p15;
	copysign.f32 	%f105, %f97, %f104;
	mul.f32 	%f106, %f97, %f97;
	fma.rn.f32 	%f107, %f106, 0f3C80F082, 0fBD563CAE;
	fma.rn.f32 	%f108, %f107, %f106, 0f3E085941;
	fma.rn.f32 	%f109, %f108, %f106, 0fBEAAA9ED;
	fma.rn.f32 	%f110, %f109, %f106, 0f00000000;
	fma.rn.f32 	%f111, %f110, %f97, %f97;
	setp.ge.f32 	%p16, %f98, 0f3F19999A;
	selp.f32 	%f112, %f105, %f111, %p16;
	st.global.f32 	[%rd25+8], %f112;
	ld.global.f32 	%f113, [%rd25+12];
	abs.f32 	%f114, %f113;
	mul.f32 	%f115, %f114, 0f4038AA3B;
	ex2.approx.ftz.f32 	%f116, %f115;
	add.f32 	%f117, %f116, 0f3F800000;
	rcp.approx.ftz.f32 	%f118, %f117;
	fma.rn.f32 	%f119, %f118, 0fC0000000, 0f3F800000;
	setp.ge.f32 	%p17, %f114, 0f41102CB4;
	selp.f32 	%f120, 0f3F800000, %f119, %p17;
	copysign.f32 	%f121, %f113, %f120;
	mul.f32 	%f122, %f113, %f113;
	fma.rn.f32 	%f123, %f122, 0f3C80F082, 0fBD563CAE;
	fma.rn.f32 	%f124, %f123, %f122, 0f3E085941;
	fma.rn.f32 	%f125, %f124, %f122, 0fBEAAA9ED;
	fma.rn.f32 	%f126, %f125, %f122, 0f00000000;
	fma.rn.f32 	%f127, %f126, %f113, %f113;
	setp.ge.f32 	%p18, %f114, 0f3F19999A;
	selp.f32 	%f128, %f121, %f127, %p18;
	st.global.f32 	[%rd25+12], %f128;
	add.s64 	%rd26, %rd26, -8;
	add.s64 	%rd25, %rd25, 32;
	setp.ne.s64 	%p19, %rd26, 0;
	@%p19 bra 	$L__BB0_3;
$L__BB0_4:
	setp.eq.s64 	%p20, %rd2, 0;
	@%p20 bra 	$L__BB0_12;
	and.b64  	%rd10, %rd15, 3;
	setp.lt.u64 	%p21, %rd2, 4;
	@%p21 bra 	$L__BB0_7;
	shl.b64 	%rd18, %rd28, 2;
	add.s64 	%rd19, %rd1, %rd18;
	ld.global.f32 	%f129, [%rd19];
	abs.f32 	%f130, %f129;
	mul.f32 	%f131, %f130, 0f4038AA3B;
	ex2.approx.ftz.f32 	%f132, %f131;
	add.f32 	%f133, %f132, 0f3F800000;
	rcp.approx.ftz.f32 	%f134, %f133;
	fma.rn.f32 	%f135, %f134, 0fC0000000, 0f3F800000;
	setp.ge.f32 	%p22, %f130, 0f41102CB4;
	selp.f32 	%f136, 0f3F800000, %f135, %p22;
	copysign.f32 	%f137, %f129, %f136;
	mul.f32 	%f138, %f129, %f129;
	fma.rn.f32 	%f139, %f138, 0f3C80F082, 0fBD563CAE;
	fma.rn.f32 	%f140, %f139, %f138, 0f3E085941;
	fma.rn.f32 	%f141, %f140, %f138, 0fBEAAA9ED;
	fma.rn.f32 	%f142, %f141, %f138, 0f00000000;
	fma.rn.f32 	%f143, %f142, %f129, %f129;
	setp.ge.f32 	%p23, %f130, 0f3F19999A;
	selp.f32 	%f144, %f137, %f143, %p23;
	st.global.f32 	[%rd19], %f144;
	ld.global.f32 	%f145, [%rd19+4];
	abs.f32 	%f146, %f145;
	mul.f32 	%f147, %f146, 0f4038AA3B;
	ex2.approx.ftz.f32 	%f148, %f147;
	add.f32 	%f149, %f148, 0f3F800000;
	rcp.approx.ftz.f32 	%f150, %f149;
	fma.rn.f32 	%f151, %f150, 0fC0000000, 0f3F800000;
	setp.ge.f32 	%p24, %f146, 0f41102CB4;
	selp.f32 	%f152, 0f3F800000, %f151, %p24;
	copysign.f32 	%f153, %f145, %f152;
	mul.f32 	%f154, %f145, %f145;
	fma.rn.f32 	%f155, %f154, 0f3C80F082, 0fBD563CAE;
	fma.rn.f32 	%f156, %f155, %f154, 0f3E085941;
	fma.rn.f32 	%f157, %f156, %f154, 0fBEAAA9ED;
	fma.rn.f32 	%f158, %f157, %f154, 0f00000000;
	fma.rn.f32 	%f159, %f158, %f145, %f145;
	setp.ge.f32 	%p25, %f146, 0f3F19999A;
	selp.f32 	%f160, %f153, %f159, %p25;
	st.global.f32 	[%rd19+4], %f160;
	ld.global.f32 	%f161, [%rd19+8];
	abs.f32 	%f162, %f161;
	mul.f32 	%f163, %f162, 0f4038AA3B;
	ex2.approx.ftz.f32 	%f164, %f163;
	add.f32 	%f165, %f164, 0f3F800000;
	rcp.approx.ftz.f32 	%f166, %f165;
	fma.rn.f32 	%f167, %f166, 0fC0000000, 0f3F800000;
	setp.ge.f32 	%p26, %f162, 0f41102CB4;
	selp.f32 	%f168, 0f3F800000, %f167, %p26;
	copysign.f32 	%f169, %f161, %f168;
	mul.f32 	%f170, %f161, %f161;
	fma.rn.f32 	%f171, %f170, 0f3C80F082, 0fBD563CAE;
	fma.rn.f32 	%f172, %f171, %f170, 0f3E085941;
	fma.rn.f32 	%f173, %f172, %f170, 0fBEAAA9ED;
	fma.rn.f32 	%f174, %f173, %f170, 0f00000000;
	fma.rn.f32 	%f175, %f174, %f161, %f161;
	setp.ge.f32 	%p27, %f162, 0f3F19999A;
	selp.f32 	%f176, %f169, %f175, %p27;
	st.global.f32 	[%rd19+8], %f176;
	ld.global.f32 	%f177, [%rd19+12];
	abs.f32 	%f178, %f177;
	mul.f32 	%f179, %f178, 0f4038AA3B;
	ex2.approx.ftz.f32 	%f180, %f179;
	add.f32 	%f181, %f180, 0f3F800000;
	rcp.approx.ftz.f32 	%f182, %f181;
	fma.rn.f32 	%f183, %f182, 0fC0000000, 0f3F800000;
	setp.ge.f32 	%p28, %f178, 0f41102CB4;
	selp.f32 	%f184, 0f3F800000, %f183, %p28;
	copysign.f32 	%f185, %f177, %f184;
	mul.f32 	%f186, %f177, %f177;
	fma.rn.f32 	%f187, %f186, 0f3C80F082, 0fBD563CAE;
	fma.rn.f32 	%f188, %f187, %f186, 0f3E085941;
	fma.rn.f32 	%f189, %f188, %f186, 0fBEAAA9ED;
	fma.rn.f32 	%f190, %f189, %f186, 0f00000000;
	fma.rn.f32 	%f191, %f190, %f177, %f177;
	setp.ge.f32 	%p29, %f178, 0f3F19999A;
	selp.f32 	%f192, %f185, %f191, %p29;
	st.global.f32 	[%rd19+12], %f192;
	add.s64 	%rd28, %rd28, 4;
$L__BB0_7:
	setp.eq.s64 	%p30, %rd10, 0;
	@%p30 bra 	$L__BB0_12;
	setp.eq.s64 	%p31, %rd10, 1;
	@%p31 bra 	$L__BB0_10;
	shl.b64 	%rd20, %rd28, 2;
	add.s64 	%rd21, %rd1, %rd20;
	ld.global.f32 	%f193, [%rd21];
	abs.f32 	%f194, %f193;
	mul.f32 	%f195, %f194, 0f4038AA3B;
	ex2.approx.ftz.f32 	%f196, %f195;
	add.f32 	%f197, %f196, 0f3F800000;
	rcp.approx.ftz.f32 	%f198, %f197;
	fma.rn.f32 	%f199, %f198, 0fC0000000, 0f3F800000;
	setp.ge.f32 	%p32, %f194, 0f41102CB4;
	selp.f32 	%f200, 0f3F800000, %f199, %p32;
	copysign.f32 	%f201, %f193, %f200;
	mul.f32 	%f202, %f193, %f193;
	fma.rn.f32 	%f203, %f202, 0f3C80F082, 0fBD563CAE;
	fma.rn.f32 	%f204, %f203, %f202, 0f3E085941;
	fma.rn.f32 	%f205, %f204, %f202, 0fBEAAA9ED;
	fma.rn.f32 	%f206, %f205, %f202, 0f00000000;
	fma.rn.f32 	%f207, %f206, %f193, %f193;
	setp.ge.f32 	%p33, %f194, 0f3F19999A;
	selp.f32 	%f208, %f201, %f207, %p33;
	st.global.f32 	[%rd21], %f208;
	ld.global.f32 	%f209, [%rd21+4];
	abs.f32 	%f210, %f209;
	mul.f32 	%f211, %f210, 0f4038AA3B;
	ex2.approx.ftz.f32 	%f212, %f211;
	add.f32 	%f213, %f212, 0f3F800000;
	rcp.approx.ftz.f32 	%f214, %f213;
	fma.rn.f32 	%f215, %f214, 0fC0000000, 0f3F800000;
	setp.ge.f32 	%p34, %f210, 0f41102CB4;
	selp.f32 	%f216, 0f3F800000, %f215, %p34;
	copysign.f32 	%f217, %f209, %f216;
	mul.f32 	%f218, %f209, %f209;
	fma.rn.f32 	%f219, %f218, 0f3C80F082, 0fBD563CAE;
	fma.rn.f32 	%f220, %f219, %f218, 0f3E085941;
	fma.rn.f32 	%f221, %f220, %f218, 0fBEAAA9ED;
	fma.rn.f32 	%f222, %f221, %f218, 0f00000000;
	fma.rn.f32 	%f223, %f222, %f209, %f209;
	setp.ge.f32 	%p35, %f210, 0f3F19999A;
	selp.f32 	%f224, %f217, %f223, %p35;
	st.global.f32 	[%rd21+4], %f224;
	add.s64 	%rd28, %rd28, 2;
$L__BB0_10:
	and.b64  	%rd22, %rd15, 1;
	setp.eq.b64 	%p36, %rd22, 1;
	not.pred 	%p37, %p36;
	@%p37 bra 	$L__BB0_12;
	shl.b64 	%rd23, %rd28, 2;
	add.s64 	%rd24, %rd1, %rd23;
	ld.global.f32 	%f225, [%rd24];
	abs.f32 	%f226, %f225;
	mul.f32 	%f227, %f226, 0f4038AA3B;
	ex2.approx.ftz.f32 	%f228, %f227;
	add.f32 	%f229, %f228, 0f3F800000;
	rcp.approx.ftz.f32 	%f230, %f229;
	fma.rn.f32 	%f231, %f230, 0fC0000000, 0f3F800000;
	setp.ge.f32 	%p38, %f226, 0f41102CB4;
	selp.f32 	%f232, 0f3F800000, %f231, %p38;
	copysign.f32 	%f233, %f225, %f232;
	mul.f32 	%f234, %f225, %f225;
	fma.rn.f32 	%f235, %f234, 0f3C80F082, 0fBD563CAE;
	fma.rn.f32 	%f236, %f235, %f234, 0f3E085941;
	fma.rn.f32 	%f237, %f236, %f234, 0fBEAAA9ED;
	fma.rn.f32 	%f238, %f237, %f234, 0f00000000;
	fma.rn.f32 	%f239, %f238, %f225, %f225;
	setp.ge.f32 	%p39, %f226, 0f3F19999A;
	selp.f32 	%f240, %f233, %f239, %p39;
	st.global.f32 	[%rd24], %f240;
$L__BB0_12:
	ret;

}
	// .globl	_Z12kernel_scalePvffm
.visible .entry _Z12kernel_scalePvffm(
	.param .u64 .ptr .align 1 _Z12kernel_scalePvffm_param_0,
	.param .f32 _Z12kernel_scalePvffm_param_1,
	.param .f32 _Z12kernel_scalePvffm_param_2,
	.param .u64 _Z12kernel_scalePvffm_param_3
)
{
	.reg .pred 	%p<10>;
	.reg .b32 	%r<30>;
	.reg .b32 	%f<91>;
	.reg .b64 	%rd<36>;

	ld.param.u64 	%rd22, [_Z12kernel_scalePvffm_param_0];
	ld.param.f32 	%f2, [_Z12kernel_scalePvffm_param_1];
	ld.param.f32 	%f3, [_Z12kernel_scalePvffm_param_2];
	ld.param.u64 	%rd21, [_Z12kernel_scalePvffm_param_3];
	cvta.to.global.u64 	%rd1, %rd22;
	setp.eq.s64 	%p1, %rd21, 0;
	@%p1 bra 	$L__BB1_13;
	sub.f32 	%f1, %f3, %f2;
	and.b64  	%rd2, %rd21, 15;
	setp.lt.u64 	%p2, %rd21, 16;
	mov.b64 	%rd32, 0;
	@%p2 bra 	$L__BB1_4;
	and.b64  	%rd32, %rd21, -16;
	add.s64 	%rd29, %rd1, 32;
	mov.u64 	%rd30, %rd32;
$L__BB1_3:
	.pragma "nounroll";
	ld.global.u32 	%r1, [%rd29+-32];
	cvt.rn.f32.u32 	%f4, %r1;
	mul.f32 	%f5, %f1, %f4;
	fma.rn.f32 	%f6, %f5, 0f2F800000, %f2;
	st.global.f32 	[%rd29+-32], %f6;
	ld.global.u32 	%r2, [%rd29+-28];
	cvt.rn.f32.u32 	%f7, %r2;
	mul.f32 	%f8, %f1, %f7;
	fma.rn.f32 	%f9, %f8, 0f2F800000, %f2;
	st.global.f32 	[%rd29+-28], %f9;
	ld.global.u32 	%r3, [%rd29+-24];
	cvt.rn.f32.u32 	%f10, %r3;
	mul.f32 	%f11, %f1, %f10;
	fma.rn.f32 	%f12, %f11, 0f2F800000, %f2;
	st.global.f32 	[%rd29+-24], %f12;
	ld.global.u32 	%r4, [%rd29+-20];
	cvt.rn.f32.u32 	%f13, %r4;
	mul.f32 	%f14, %f1, %f13;
	fma.rn.f32 	%f15, %f14, 0f2F800000, %f2;
	st.global.f32 	[%rd29+-20], %f15;
	ld.global.u32 	%r5, [%rd29+-16];
	cvt.rn.f32.u32 	%f16, %r5;
	mul.f32 	%f17, %f1, %f16;
	fma.rn.f32 	%f18, %f17, 0f2F800000, %f2;
	st.global.f32 	[%rd29+-16], %f18;
	ld.global.u32 	%r6, [%rd29+-12];
	cvt.rn.f32.u32 	%f19, %r6;
	mul.f32 	%f20, %f1, %f19;
	fma.rn.f32 	%f21, %f20, 0f2F800000, %f2;
	st.global.f32 	[%rd29+-12], %f21;
	ld.global.u32 	%r7, [%rd29+-8];
	cvt.rn.f32.u32 	%f22, %r7;
	mul.f32 	%f23, %f1, %f22;
	fma.rn.f32 	%f24, %f23, 0f2F800000, %f2;
	st.global.f32 	[%rd29+-8], %f24;
	ld.global.u32 	%r8, [%rd29+-4];
	cvt.rn.f32.u32 	%f25, %r8;
	mul.f32 	%f26, %f1, %f25;
	fma.rn.f32 	%f27, %f26, 0f2F800000, %f2;
	st.global.f32 	[%rd29+-4], %f27;
	ld.global.u32 	%r9, [%rd29];
	cvt.rn.f32.u32 	%f28, %r9;
	mul.f32 	%f29, %f1, %f28;
	fma.rn.f32 	%f30, %f29, 0f2F800000, %f2;
	st.global.f32 	[%rd29], %f30;
	ld.global.u32 	%r10, [%rd29+4];
	cvt.rn.f32.u32 	%f31, %r10;
	mul.f32 	%f32, %f1, %f31;
	fma.rn.f32 	%f33, %f32, 0f2F800000, %f2;
	st.global.f32 	[%rd29+4], %f33;
	ld.global.u32 	%r11, [%rd29+8];
	cvt.rn.f32.u32 	%f34, %r11;
	mul.f32 	%f35, %f1, %f34;
	fma.rn.f32 	%f36, %f35, 0f2F800000, %f2;
	st.global.f32 	[%rd29+8], %f36;
	ld.global.u32 	%r12, [%rd29+12];
	cvt.rn.f32.u32 	%f37, %r12;
	mul.f32 	%f38, %f1, %f37;
	fma.rn.f32 	%f39, %f38, 0f2F800000, %f2;
	st.global.f32 	[%rd29+12], %f39;
	ld.global.u32 	%r13, [%rd29+16];
	cvt.rn.f32.u32 	%f40, %r13;
	mul.f32 	%f41, %f1, %f40;
	fma.rn.f32 	%f42, %f41, 0f2F800000, %f2;
	st.global.f32 	[%rd29+16], %f42;
	ld.global.u32 	%r14, [%rd29+20];
	cvt.rn.f32.u32 	%f43, %r14;
	mul.f32 	%f44, %f1, %f43;
	fma.rn.f32 	%f45, %f44, 0f2F800000, %f2;
	st.global.f32 	[%rd29+20], %f45;
	ld.global.u32 	%r15, [%rd29+24];
	cvt.rn.f32.u32 	%f46, %r15;
	mul.f32 	%f47, %f1, %f46;
	fma.rn.f32 	%f48, %f47, 0f2F800000, %f2;
	st.global.f32 	[%rd29+24], %f48;
	ld.global.u32 	%r16, [%rd29+28];
	cvt.rn.f32.u32 	%f49, %r16;
	mul.f32 	%f50, %f1, %f49;
	fma.rn.f32 	%f51, %f50, 0f2F800000, %f2;
	st.global.f32 	[%rd29+28], %f51;
	add.s64 	%rd30, %rd30, -16;
	add.s64 	%rd29, %rd29, 64;
	setp.ne.s64 	%p3, %rd30, 0;
	@%p3 bra 	$L__BB1_3;
$L__BB1_4:
	setp.eq.s64 	%p4, %rd2, 0;
	@%p4 bra 	$L__BB1_13;
	and.b64  	%rd10, %rd21, 7;
	setp.lt.u64 	%p5, %rd2, 8;
	@%p5 bra 	$L__BB1_7;
	shl.b64 	%rd24, %rd32, 2;
	add.s64 	%rd25, %rd1, %rd24;
	ld.global.u32 	%r17, [%rd25];
	cvt.rn.f32.u32 	%f52, %r17;
	mul.f32 	%f53, %f1, %f52;
	fma.rn.f32 	%f54, %f53, 0f2F800000, %f2;
	st.global.f32 	[%rd25], %f54;
	ld.global.u32 	%r18, [%rd25+4];
	cvt.rn.f32.u32 	%f55, %r18;
	mul.f32 	%f56, %f1, %f55;
	fma.rn.f32 	%f57, %f56, 0f2F800000, %f2;
	st.global.f32 	[%rd25+4], %f57;
	ld.global.u32 	%r19, [%rd25+8];
	cvt.rn.f32.u32 	%f58, %r19;
	mul.f32 	%f59, %f1, %f58;
	fma.rn.f32 	%f60, %f59, 0f2F800000, %f2;
	st.global.f32 	[%rd25+8], %f60;
	ld.global.u32 	%r20, [%rd25+12];
	cvt.rn.f32.u32 	%f61, %r20;
	mul.f32 	%f62, %f1, %f61;
	fma.rn.f32 	%f63, %f62, 0f2F800000, %f2;
	st.global.f32 	[%rd25+12], %f63;
	ld.global.u32 	%r21, [%rd25+16];
	cvt.rn.f32.u32 	%f64, %r21;
	mul.f32 	%f65, %f1, %f64;
	fma.rn.f32 	%f66, %f65, 0f2F800000, %f2;
	st.global.f32 	[%rd25+16], %f66;
	ld.global.u32 	%r22, [%rd25+20];
	cvt.rn.f32.u32 	%f67, %r22;
	mul.f32 	%f68, %f1, %f67;
	fma.rn.f32 	%f69, %f68, 0f2F800000, %f2;
	st.global.f32 	[%rd25+20], %f69;
	ld.global.u32 	%r23, [%rd25+24];
	cvt.rn.f32.u32 	%f70, %r23;
	mul.f32 	%f71, %f1, %f70;
	fma.rn.f32 	%f72, %f71, 0f2F800000, %f2;
	st.global.f32 	[%rd25+24], %f72;
	ld.global.u32 	%r24, [%rd25+28];
	cvt.rn.f32.u32 	%f73, %r24;
	mul.f32 	%f74, %f1, %f73;
	fma.rn.f32 	%f75, %f74, 0f2F800000, %f2;
	st.global.f32 	[%rd25+28], %f75;
	add.s64 	%rd32, %rd32, 8;
$L__BB1_7:
	setp.eq.s64 	%p6, %rd10, 0;
	@%p6 bra 	$L__BB1_13;
	and.b64  	%rd34, %rd21, 3;
	setp.lt.u64 	%p7, %rd10, 4;
	@%p7 bra 	$L__BB1_10;
	shl.b64 	%rd26, %rd32, 2;
	add.s64 	%rd27, %rd1, %rd26;
	ld.global.u32 	%r25, [%rd27];
	cvt.rn.f32.u32 	%f76, %r25;
	mul.f32 	%f77, %f1, %f76;
	fma.rn.f32 	%f78, %f77, 0f2F800000, %f2;
	st.global.f32 	[%rd27], %f78;
	ld.global.u32 	%r26, [%rd27+4];
	cvt.rn.f32.u32 	%f79, %r26;
	mul.f32 	%f80, %f1, %f79;
	fma.rn.f32 	%f81, %f80, 0f2F800000, %f2;
	st.global.f32 	[%rd27+4], %f81;
	ld.global.u32 	%r27, [%rd27+8];
	cvt.rn.f32.u32 	%f82, %r27;
	mul.f32 	%f83, %f1, %f82;
	fma.rn.f32 	%f84, %f83, 0f2F800000, %f2;
	st.global.f32 	[%rd27+8], %f84;
	ld.global.u32 	%r28, [%rd27+12];
	cvt.rn.f32.u32 	%f85, %r28;
	mul.f32 	%f86, %f1, %f85;
	fma.rn.f32 	%f87, %f86, 0f2F800000, %f2;
	st.global.f32 	[%rd27+12], %f87;
	add.s64 	%rd32, %rd32, 4;
$L__BB1_10:
	setp.eq.s64 	%p8, %rd34, 0;
	@%p8 bra 	$L__BB1_13;
	shl.b64 	%rd28, %rd32, 2;
	add.s64 	%rd35, %rd1, %rd28;
$L__BB1_12:
	.pragma "nounroll";
	ld.global.u32 	%r29, [%rd35];
	cvt.rn.f32.u32 	%f88, %r29;
	mul.f32 	%f89, %f1, %f88;
	fma.rn.f32 	%f90, %f89, 0f2F800000, %f2;
	st.global.f32 	[%rd35], %f90;
	add.s64 	%rd35, %rd35, 4;
	add.s64 	%rd34, %rd34, -1;
	setp.ne.s64 	%p9, %rd34, 0;
	@%p9 bra 	$L__BB1_12;
$L__BB1_13:
	ret;

}
	// .globl	_Z12kernel_BLX_aPKfS0_PffffPKjm
.visible .entry _Z12kernel_BLX_aPKfS0_PffffPKjm(
	.param .u64 .ptr .align 1 _Z12kernel_BLX_aPKfS0_PffffPKjm_param_0,
	.param .u64 .ptr .align 1 _Z12kernel_BLX_aPKfS0_PffffPKjm_param_1,
	.param .u64 .ptr .align 1 _Z12kernel_BLX_aPKfS0_PffffPKjm_param_2,
	.param .f32 _Z12kernel_BLX_aPKfS0_PffffPKjm_param_3,
	.param .f32 _Z12kernel_BLX_aPKfS0_PffffPKjm_param_4,
	.param .f32 _Z12kernel_BLX_aPKfS0_PffffPKjm_param_5,
	.param .u64 .ptr .align 1 _Z12kernel_BLX_aPKfS0_PffffPKjm_param_6,
	.param .u64 _Z12kernel_BLX_aPKfS0_PffffPKjm_param_7
)
{
	.reg .pred 	%p<22>;
	.reg .b32 	%r<8>;
	.reg .b32 	%f<109>;
	.reg .b64 	%rd<48>;

	ld.param.u64 	%rd25, [_Z12kernel_BLX_aPKfS0_PffffPKjm_param_0];
	ld.param.u64 	%rd26, [_Z12kernel_BLX_aPKfS0_PffffPKjm_param_1];
	ld.param.u64 	%rd27, [_Z12kernel_BLX_aPKfS0_PffffPKjm_param_2];
	ld.param.f32 	%f1, [_Z12kernel_BLX_aPKfS0_PffffPKjm_param_3];
	ld.param.f32 	%f2, [_Z12kernel_BLX_aPKfS0_PffffPKjm_param_4];
	ld.param.f32 	%f3, [_Z12kernel_BLX_aPKfS0_PffffPKjm_param_5];
	ld.param.u64 	%rd28, [_Z12kernel_BLX_aPKfS0_PffffPKjm_param_6];
	ld.param.u64 	%rd24, [_Z12kernel_BLX_aPKfS0_PffffPKjm_param_7];
	cvta.to.global.u64 	%rd1, %rd27;
	cvta.to.global.u64 	%rd2, %rd28;
	cvta.to.global.u64 	%rd3, %rd26;
	cvta.to.global.u64 	%rd4, %rd25;
	setp.eq.s64 	%p1, %rd24, 0;
	@%p1 bra 	$L__BB2_9;
	and.b64  	%rd5, %rd24, 3;
	setp.lt.u64 	%p2, %rd24, 4;
	mov.b64 	%rd47, 0;
	@%p2 bra 	$L__BB2_4;
	and.b64  	%rd47, %rd24, -4;
	add.s64 	%rd44, %rd4, 8;
	add.s64 	%rd43, %rd3, 8;
	add.s64 	%rd42, %rd2, 8;
	add.s64 	%rd41, %rd1, 8;
	mov.u64 	%rd45, %rd47;
$L__BB2_3:
	.pragma "nounroll";
	ld.global.f32 	%f4, [%rd44+-8];
	ld.global.f32 	%f5, [%rd43+-8];
	min.f32 	%f6, %f4, %f5;
	sub.f32 	%f7, %f4, %f5;
	abs.f32 	%f8, %f7;
	mul.f32 	%f9, %f3, %f8;
	sub.f32 	%f10, %f6, %f9;
	max.f32 	%f11, %f4, %f5;
	add.f32 	%f12, %f11, %f9;
	ld.global.u32 	%r1, [%rd42+-8];
	sub.f32 	%f13, %f12, %f10;
	cvt.rn.f32.u32 	%f14, %r1;
	mul.f32 	%f15, %f13, %f14;
	fma.rn.f32 	%f16, %f15, 0f2F800000, %f10;
	setp.lt.f32 	%p3, %f16, %f1;
	selp.f32 	%f17, %f1, %f16, %p3;
	setp.gt.f32 	%p4, %f17, %f2;
	selp.f32 	%f18, %f2, %f17, %p4;
	st.global.f32 	[%rd41+-8], %f18;
	ld.global.f32 	%f19, [%rd44+-4];
	ld.global.f32 	%f20, [%rd43+-4];
	min.f32 	%f21, %f19, %f20;
	sub.f32 	%f22, %f19, %f20;
	abs.f32 	%f23, %f22;
	mul.f32 	%f24, %f3, %f23;
	sub.f32 	%f25, %f21, %f24;
	max.f32 	%f26, %f19, %f20;
	add.f32 	%f27, %f26, %f24;
	ld.global.u32 	%r2, [%rd42+-4];
	sub.f32 	%f28, %f27, %f25;
	cvt.rn.f32.u32 	%f29, %r2;
	mul.f32 	%f30, %f28, %f29;
	fma.rn.f32 	%f31, %f30, 0f2F800000, %f25;
	setp.lt.f32 	%p5, %f31, %f1;
	selp.f32 	%f32, %f1, %f31, %p5;
	setp.gt.f32 	%p6, %f32, %f2;
	selp.f32 	%f33, %f2, %f32, %p6;
	st.global.f32 	[%rd41+-4], %f33;
	ld.global.f32 	%f34, [%rd44];
	ld.global.f32 	%f35, [%rd43];
	min.f32 	%f36, %f34, %f35;
	sub.f32 	%f37, %f34, %f35;
	abs.f32 	%f38, %f37;
	mul.f32 	%f39, %f3, %f38;
	sub.f32 	%f40, %f36, %f39;
	max.f32 	%f41, %f34, %f35;
	add.f32 	%f42, %f41, %f39;
	ld.global.u32 	%r3, [%rd42];
	sub.f32 	%f43, %f42, %f40;
	cvt.rn.f32.u32 	%f44, %r3;
	mul.f32 	%f45, %f43, %f44;
	fma.rn.f32 	%f46, %f45, 0f2F800000, %f40;
	setp.lt.f32 	%p7, %f46, %f1;
	selp.f32 	%f47, %f1, %f46, %p7;
	setp.gt.f32 	%p8, %f47, %f2;
	selp.f32 	%f48, %f2, %f47, %p8;
	st.global.f32 	[%rd41], %f48;
	ld.global.f32 	%f49, [%rd44+4];
	ld.global.f32 	%f50, [%rd43+4];
	min.f32 	%f51, %f49, %f50;
	sub.f32 	%f52, %f49, %f50;
	abs.f32 	%f53, %f52;
	mul.f32 	%f54, %f3, %f53;
	sub.f32 	%f55, %f51, %f54;
	max.f32 	%f56, %f49, %f50;
	add.f32 	%f57, %f56, %f54;
	ld.global.u32 	%r4, [%rd42+4];
	sub.f32 	%f58, %f57, %f55;
	cvt.rn.f32.u32 	%f59, %r4;
	mul.f32 	%f60, %f58, %f59;
	fma.rn.f32 	%f61, %f60, 0f2F800000, %f55;
	setp.lt.f32 	%p9, %f61, %f1;
	selp.f32 	%f62, %f1, %f61, %p9;
	setp.gt.f32 	%p10, %f62, %f2;
	selp.f32 	%f63, %f2, %f62, %p10;
	st.global.f32 	[%rd41+4], %f63;
	add.s64 	%rd45, %rd45, -4;
	add.s64 	%rd44, %rd44, 16;
	add.s64 	%rd43, %rd43, 16;
	add.s64 	%rd42, %rd42, 16;
	add.s64 	%rd41, %rd41, 16;
	setp.ne.s64 	%p11, %rd45, 0;
	@%p11 bra 	$L__BB2_3;
$L__BB2_4:
	setp.eq.s64 	%p12, %rd5, 0;
	@%p12 bra 	$L__BB2_9;
	setp.eq.s64 	%p13, %rd5, 1;
	@%p13 bra 	$L__BB2_7;
	shl.b64 	%rd30, %rd47, 2;
	add.s64 	%rd31, %rd4, %rd30;
	ld.global.f32 	%f64, [%rd31];
	add.s64 	%rd32, %rd3, %rd30;
	ld.global.f32 	%f65, [%rd32];
	min.f32 	%f66, %f64, %f65;
	sub.f32 	%f67, %f64, %f65;
	abs.f32 	%f68, %f67;
	mul.f32 	%f69, %f3, %f68;
	sub.f32 	%f70, %f66, %f69;
	max.f32 	%f71, %f64, %f65;
	add.f32 	%f72, %f71, %f69;
	add.s64 	%rd33, %rd2, %rd30;
	ld.global.u32 	%r5, [%rd33];
	sub.f32 	%f73, %f72, %f70;
	cvt.rn.f32.u32 	%f74, %r5;
	mul.f32 	%f75, %f73, %f74;
	fma.rn.f32 	%f76, %f75, 0f2F800000, %f70;
	add.s64 	%rd34, %rd1, %rd30;
	setp.lt.f32 	%p14, %f76, %f1;
	selp.f32 	%f77, %f1, %f76, %p14;
	setp.gt.f32 	%p15, %f77, %f2;
	selp.f32 	%f78, %f2, %f77, %p15;
	st.global.f32 	[%rd34], %f78;
	ld.global.f32 	%f79, [%rd31+4];
	ld.global.f32 	%f80, [%rd32+4];
	min.f32 	%f81, %f79, %f80;
	sub.f32 	%f82, %f79, %f80;
	abs.f32 	%f83, %f82;
	mul.f32 	%f84, %f3, %f83;
	sub.f32 	%f85, %f81, %f84;
	max.f32 	%f86, %f79, %f80;
	add.f32 	%f87, %f86, %f84;
	ld.global.u32 	%r6, [%rd33+4];
	sub.f32 	%f88, %f87, %f85;
	cvt.rn.f32.u32 	%f89, %r6;
	mul.f32 	%f90, %f88, %f89;
	fma.rn.f32 	%f91, %f90, 0f2F800000, %f85;
	setp.lt.f32 	%p16, %f91, %f1;
	selp.f32 	%f92, %f1, %f91, %p16;
	setp.gt.f32 	%p17, %f92, %f2;
	selp.f32 	%f93, %f2, %f92, %p17;
	st.global.f32 	[%rd34+4], %f93;
	add.s64 	%rd47, %rd47, 2;
$L__BB2_7:
	and.b64  	%rd35, %rd24, 1;
	setp.eq.b64 	%p18, %rd35, 1;
	not.pred 	%p19, %p18;
	@%p19 bra 	$L__BB2_9;
	shl.b64 	%rd36, %rd47, 2;
	add.s64 	%rd37, %rd4, %rd36;
	ld.global.f32 	%f94, [%rd37];
	add.s64 	%rd38, %rd3, %rd36;
	ld.global.f32 	%f95, [%rd38];
	min.f32 	%f96, %f94, %f95;
	sub.f32 	%f97, %f94, %f95;
	abs.f32 	%f98, %f97;
	mul.f32 	%f99, %f3, %f98;
	sub.f32 	%f100, %f96, %f99;
	max.f32 	%f101, %f94, %f95;
	add.f32 	%f102, %f101, %f99;
	add.s64 	%rd39, %rd2, %rd36;
	ld.global.u32 	%r7, [%rd39];
	sub.f32 	%f103, %f102, %f100;
	cvt.rn.f32.u32 	%f104, %r7;
	mul.f32 	%f105, %f103, %f104;
	fma.rn.f32 	%f106, %f105, 0f2F800000, %f100;
	add.s64 	%rd40, %rd1, %rd36;
	setp.lt.f32 	%p20, %f106, %f1;
	selp.f32 	%f107, %f1, %f106, %p20;
	setp.gt.f32 	%p21, %f107, %f2;
	selp.f32 	%f108, %f2, %f107, %p21;
	st.global.f32 	[%rd40], %f108;
$L__BB2_9:
	ret;

}
	// .globl	_Z11kernel_fillPffm
.visible .entry _Z11kernel_fillPffm(
	.param .u64 .ptr .align 1 _Z11kernel_fillPffm_param_0,
	.param .f32 _Z11kernel_fillPffm_param_1,
	.param .u64 _Z11kernel_fillPffm_param_2
)
{
	.reg .pred 	%p<10>;
	.reg .b32 	%f<2>;
	.reg .b64 	%rd<36>;

	ld.param.u64 	%rd22, [_Z11kernel_fillPffm_param_0];
	ld.param.f32 	%f1, [_Z11kernel_fillPffm_param_1];
	ld.param.u64 	%rd21, [_Z11kernel_fillPffm_param_2];
	cvta.to.global.u64 	%rd1, %rd22;
	setp.eq.s64 	%p1, %rd21, 0;
	@%p1 bra 	$L__BB3_13;
	and.b64  	%rd2, %rd21, 15;
	setp.lt.u64 	%p2, %rd21, 16;
	mov.b64 	%rd32, 0;
	@%p2 bra 	$L__BB3_4;
	and.b64  	%rd32, %rd21, -16;
	add.s64 	%rd29, %rd1, 32;
	mov.u64 	%rd30, %rd32;
$L__BB3_3:
	.pragma "nounroll";
	st.global.f32 	[%rd29+-32], %f1;
	st.global.f32 	[%rd29+-28], %f1;
	st.global.f32 	[%rd29+-24], %f1;
	st.global.f32 	[%rd29+-20], %f1;
	st.global.f32 	[%rd29+-16], %f1;
	st.global.f32 	[%rd29+-12], %f1;
	st.global.f32 	[%rd29+-8], %f1;
	st.global.f32 	[%rd29+-4], %f1;
	st.global.f32 	[%rd29], %f1;
	st.global.f32 	[%rd29+4], %f1;
	st.global.f32 	[%rd29+8], %f1;
	st.global.f32 	[%rd29+12], %f1;
	st.global.f32 	[%rd29+16], %f1;
	st.global.f32 	[%rd29+20], %f1;
	st.global.f32 	[%rd29+24], %f1;
	st.global.f32 	[%rd29+28], %f1;
	add.s64 	%rd30, %rd30, -16;
	add.s64 	%rd29, %rd29, 64;
	setp.ne.s64 	%p3, %rd30, 0;
	@%p3 bra 	$L__BB3_3;
$L__BB3_4:
	setp.eq.s64 	%p4, %rd2, 0;
	@%p4 bra 	$L__BB3_13;
	and.b64  	%rd10, %rd21, 7;
	setp.lt.u64 	%p5, %rd2, 8;
	@%p5 bra 	$L__BB3_7;
	shl.b64 	%rd24, %rd32, 2;
	add.s64 	%rd25, %rd1, %rd24;
	st.global.f32 	[%rd25], %f1;
	st.global.f32 	[%rd25+4], %f1;
	st.global.f32 	[%rd25+8], %f1;
	st.global.f32 	[%rd25+12], %f1;
	st.global.f32 	[%rd25+16], %f1;
	st.global.f32 	[%rd25+20], %f1;
	st.global.f32 	[%rd25+24], %f1;
	st.global.f32 	[%rd25+28], %f1;
	add.s64 	%rd32, %rd32, 8;
$L__BB3_7:
	setp.eq.s64 	%p6, %rd10, 0;
	@%p6 bra 	$L__BB3_13;
	and.b64  	%rd34, %rd21, 3;
	setp.lt.u64 	%p7, %rd10, 4;
	@%p7 bra 	$L__BB3_10;
	shl.b64 	%rd26, %rd32, 2;
	add.s64 	%rd27, %rd1, %rd26;
	st.global.f32 	[%rd27], %f1;
	st.global.f32 	[%rd27+4], %f1;
	st.global.f32 	[%rd27+8], %f1;
	st.global.f32 	[%rd27+12], %f1;
	add.s64 	%rd32, %rd32, 4;
$L__BB3_10:
	setp.eq.s64 	%p8, %rd34, 0;
	@%p8 bra 	$L__BB3_13;
	shl.b64 	%rd28, %rd32, 2;
	add.s64 	%rd35, %rd1, %rd28;
$L__BB3_12:
	.pragma "nounroll";
	st.global.f32 	[%rd35], %f1;
	add.s64 	%rd35, %rd35, 4;
	add.s64 	%rd34, %rd34, -1;
	setp.ne.s64 	%p9, %rd34, 0;
	@%p9 bra 	$L__BB3_12;
$L__BB3_13:
	ret;

}
	// .globl	_Z9kernel_L2PKfPfjm
.visible .entry _Z9kernel_L2PKfPfjm(
	.param .u64 .ptr .align 1 _Z9kernel_L2PKfPfjm_param_0,
	.param .u64 .ptr .align 1 _Z9kernel_L2PKfPfjm_param_1,
	.param .u32 _Z9kernel_L2PKfPfjm_param_2,
	.param .u64 _Z9kernel_L2PKfPfjm_param_3
)
{
	.reg .pred 	%p<82>;
	.reg .b32 	%r<106>;
	.reg .b32 	%f<300>;
	.reg .b64 	%rd<119>;

	ld.param.u64 	%rd34, [_Z9kernel_L2PKfPfjm_param_0];
	ld.param.u64 	%rd35, [_Z9kernel_L2PKfPfjm_param_1];
	ld.param.u32 	%r34, [_Z9kernel_L2PKfPfjm_param_2];
	ld.param.u64 	%rd112, [_Z9kernel_L2PKfPfjm_param_3];
	cvta.to.global.u64 	%rd111, %rd35;
	cvta.to.global.u64 	%rd110, %rd34;
	setp.eq.s64 	%p1, %rd112, 0;
	@%p1 bra 	$L__BB4_44;
	cvt.u64.u32 	%rd3, %r34;
	setp.lt.s32 	%p2, %r34, 1;
	@%p2 bra 	$L__BB4_32;
	setp.ne.s32 	%p11, %r34, 1;
	@%p11 bra 	$L__BB4_5;
	shl.b64 	%rd4, %rd3, 2;
$L__BB4_4:
	ld.global.f32 	%f271, [%rd110];
	abs.f32 	%f272, %f271;
	mov.b32 	%r89, %f272;
	and.b32  	%r90, %r89, -33554432;
	xor.b32  	%r91, %r90, 2122317824;
	mov.b32 	%f274, %r91;
	mul.f32 	%f275, %f272, %f274;
	setp.nan.f32 	%p78, %f275, %f275;
	fma.rn.f32 	%f276, %f275, %f275, 0f00000000;
	selp.f32 	%f277, %f276, 0f00000000, %p78;
	fma.rn.f32 	%f278, %f275, %f275, %f277;
	sqrt.rn.f32 	%f279, %f278;
	or.b32  	%r92, %r90, 8388608;
	mov.b32 	%f280, %r92;
	mul.f32 	%f281, %f279, %f280;
	setp.eq.f32 	%p79, %f277, 0f00000000;
	setp.eq.f32 	%p80, %f272, 0f7F800000;
	selp.f32 	%f282, %f272, %f281, %p80;
	selp.f32 	%f283, %f272, %f282, %p79;
	st.global.f32 	[%rd111], %f283;
	add.s64 	%rd112, %rd112, -1;
	add.s64 	%rd111, %rd111, 4;
	add.s64 	%rd110, %rd110, %rd4;
	setp.eq.s64 	%p81, %rd112, 0;
	@%p81 bra 	$L__BB4_44;
	bra.uni 	$L__BB4_4;
$L__BB4_5:
	add.s32 	%r35, %r34, -1;
	add.s32 	%r36, %r34, 15;
	and.b32  	%r37, %r36, 15;
	add.s32 	%r1, %r37, -1;
	add.s32 	%r38, %r34, 7;
	and.b32  	%r39, %r38, 7;
	add.s32 	%r2, %r39, -1;
	and.b32  	%r3, %r34, 7;
	and.b32  	%r4, %r35, 15;
	and.b32  	%r5, %r36, 7;
	and.b32  	%r6, %r38, 3;
	and.b32  	%r40, %r35, -16;
	neg.s32 	%r7, %r40;
	mov.b64 	%rd108, 0;
$L__BB4_6:
	add.s32 	%r42, %r34, -2;
	setp.lt.u32 	%p12, %r42, 15;
	mul.lo.s64 	%rd88, %rd108, %rd3;
	shl.b64 	%rd89, %rd88, 2;
	add.s64 	%rd6, %rd110, %rd89;
	ld.global.f32 	%f89, [%rd6];
	abs.f32 	%f299, %f89;
	mov.b32 	%r104, 1;
	@%p12 bra 	$L__BB4_10;
	mul.lo.s64 	%rd90, %rd3, %rd108;
	shl.b64 	%rd91, %rd90, 2;
	add.s64 	%rd92, %rd110, %rd91;
	add.s64 	%rd109, %rd92, 32;
	mov.b32 	%r93, 0;
	mov.u32 	%r94, %r7;
$L__BB4_8:
	.pragma "nounroll";
	ld.global.f32 	%f90, [%rd109+-28];
	abs.f32 	%f91, %f90;
	max.f32 	%f92, %f91, %f299;
	ld.global.f32 	%f93, [%rd109+-24];
	abs.f32 	%f94, %f93;
	max.f32 	%f95, %f94, %f92;
	ld.global.f32 	%f96, [%rd109+-20];
	abs.f32 	%f97, %f96;
	max.f32 	%f98, %f97, %f95;
	ld.global.f32 	%f99, [%rd109+-16];
	abs.f32 	%f100, %f99;
	max.f32 	%f101, %f100, %f98;
	ld.global.f32 	%f102, [%rd109+-12];
	abs.f32 	%f103, %f102;
	max.f32 	%f104, %f103, %f101;
	ld.global.f32 	%f105, [%rd109+-8];
	abs.f32 	%f106, %f105;
	max.f32 	%f107, %f106, %f104;
	ld.global.f32 	%f108, [%rd109+-4];
	abs.f32 	%f109, %f108;
	max.f32 	%f110, %f109, %f107;
	ld.global.f32 	%f111, [%rd109];
	abs.f32 	%f112, %f111;
	max.f32 	%f113, %f112, %f110;
	ld.global.f32 	%f114, [%rd109+4];
	abs.f32 	%f115, %f114;
	max.f32 	%f116, %f115, %f113;
	ld.global.f32 	%f117, [%rd109+8];
	abs.f32 	%f118, %f117;
	max.f32 	%f119, %f118, %f116;
	ld.global.f32 	%f120, [%rd109+12];
	abs.f32 	%f121, %f120;
	max.f32 	%f122, %f121, %f119;
	ld.global.f32 	%f123, [%rd109+16];
	abs.f32 	%f124, %f123;
	max.f32 	%f125, %f124, %f122;
	ld.global.f32 	%f126, [%rd109+20];
	abs.f32 	%f127, %f126;
	max.f32 	%f128, %f127, %f125;
	ld.global.f32 	%f129, [%rd109+24];
	abs.f32 	%f130, %f129;
	max.f32 	%f131, %f130, %f128;
	ld.global.f32 	%f132, [%rd109+28];
	abs.f32 	%f133, %f132;
	max.f32 	%f134, %f133, %f131;
	ld.global.f32 	%f135, [%rd109+32];
	abs.f32 	%f136, %f135;
	max.f32 	%f299, %f136, %f134;
	add.s32 	%r94, %r94, 16;
	add.s32 	%r93, %r93, 16;
	add.s64 	%rd109, %rd109, 64;
	setp.eq.s32 	%p13, %r94, 0;
	@%p13 bra 	$L__BB4_9;
	bra.uni 	$L__BB4_8;
$L__BB4_9:
	add.s32 	%r104, %r93, 1;
$L__BB4_10:
	setp.eq.s32 	%p14, %r4, 0;
	@%p14 bra 	$L__BB4_20;
	setp.lt.u32 	%p15, %r1, 7;
	@%p15 bra 	$L__BB4_13;
	mul.wide.u32 	%rd93, %r104, 4;
	add.s64 	%rd94, %rd6, %rd93;
	ld.global.f32 	%f138, [%rd94];
	abs.f32 	%f139, %f138;
	max.f32 	%f140, %f139, %f299;
	ld.global.f32 	%f141, [%rd94+4];
	abs.f32 	%f142, %f141;
	max.f32 	%f143, %f142, %f140;
	ld.global.f32 	%f144, [%rd94+8];
	abs.f32 	%f145, %f144;
	max.f32 	%f146, %f145, %f143;
	ld.global.f32 	%f147, [%rd94+12];
	abs.f32 	%f148, %f147;
	max.f32 	%f149, %f148, %f146;
	ld.global.f32 	%f150, [%rd94+16];
	abs.f32 	%f151, %f150;
	max.f32 	%f152, %f151, %f149;
	ld.global.f32 	%f153, [%rd94+20];
	abs.f32 	%f154, %f153;
	max.f32 	%f155, %f154, %f152;
	ld.global.f32 	%f156, [%rd94+24];
	abs.f32 	%f157, %f156;
	max.f32 	%f158, %f157, %f155;
	ld.global.f32 	%f159, [%rd94+28];
	abs.f32 	%f160, %f159;
	max.f32 	%f299, %f160, %f158;
	add.s32 	%r104, %r104, 8;
$L__BB4_13:
	setp.eq.s32 	%p16, %r5, 0;
	@%p16 bra 	$L__BB4_20;
	setp.lt.u32 	%p17, %r2, 3;
	@%p17 bra 	$L__BB4_16;
	mul.wide.u32 	%rd95, %r104, 4;
	add.s64 	%rd96, %rd6, %rd95;
	ld.global.f32 	%f162, [%rd96];
	abs.f32 	%f163, %f162;
	max.f32 	%f164, %f163, %f299;
	ld.global.f32 	%f165, [%rd96+4];
	abs.f32 	%f166, %f165;
	max.f32 	%f167, %f166, %f164;
	ld.global.f32 	%f168, [%rd96+8];
	abs.f32 	%f169, %f168;
	max.f32 	%f170, %f169, %f167;
	ld.global.f32 	%f171, [%rd96+12];
	abs.f32 	%f172, %f171;
	max.f32 	%f299, %f172, %f170;
	add.s32 	%r104, %r104, 4;
$L__BB4_16:
	setp.eq.s32 	%p18, %r6, 0;
	@%p18 bra 	$L__BB4_20;
	setp.eq.s32 	%p19, %r6, 1;
	mul.wide.u32 	%rd97, %r104, 4;
	add.s64 	%rd11, %rd6, %rd97;
	ld.global.f32 	%f173, [%rd11];
	abs.f32 	%f174, %f173;
	max.f32 	%f299, %f174, %f299;
	@%p19 bra 	$L__BB4_20;
	setp.eq.s32 	%p20, %r6, 2;
	ld.global.f32 	%f175, [%rd11+4];
	abs.f32 	%f176, %f175;
	max.f32 	%f299, %f176, %f299;
	@%p20 bra 	$L__BB4_20;
	ld.global.f32 	%f177, [%rd11+8];
	abs.f32 	%f178, %f177;
	max.f32 	%f299, %f178, %f299;
$L__BB4_20:
	setp.lt.u32 	%p21, %r34, 8;
	mov.b32 	%r45, %f299;
	and.b32  	%r33, %r45, -33554432;
	xor.b32  	%r46, %r33, 2122317824;
	mov.b32 	%f28, %r46;
	mul.f32 	%f29, %f299, %f28;
	mov.f32 	%f292, 0f00000000;
	mov.b32 	%r97, 0;
	mov.u32 	%r100, %r97;
	@%p21 bra 	$L__BB4_23;
	mov.f32 	%f292, 0f00000000;
	mov.b32 	%r97, 0;
	mov.u32 	%r96, %r97;
$L__BB4_22:
	.pragma "nounroll";
	mul.wide.u32 	%rd98, %r96, 4;
	add.s64 	%rd99, %rd6, %rd98;
	ld.global.f32 	%f182, [%rd99];
	abs.f32 	%f183, %f182;
	mul.f32 	%f184, %f183, %f28;
	setp.neu.f32 	%p22, %f184, %f29;
	setp.ne.s32 	%p23, %r96, %r97;
	or.pred  	%p24, %p22, %p23;
	fma.rn.f32 	%f186, %f184, %f184, %f292;
	selp.f32 	%f187, %f186, %f292, %p24;
	selp.u32 	%r48, 1, 0, %p24;
	add.s32 	%r49, %r97, %r48;
	add.s32 	%r50, %r96, 1;
	ld.global.f32 	%f188, [%rd99+4];
	abs.f32 	%f189, %f188;
	mul.f32 	%f190, %f189, %f28;
	setp.neu.f32 	%p25, %f190, %f29;
	setp.ne.s32 	%p26, %r50, %r49;
	or.pred  	%p27, %p25, %p26;
	fma.rn.f32 	%f191, %f190, %f190, %f187;
	selp.f32 	%f192, %f191, %f187, %p27;
	selp.u32 	%r51, 1, 0, %p27;
	add.s32 	%r52, %r49, %r51;
	add.s32 	%r53, %r96, 2;
	ld.global.f32 	%f193, [%rd99+8];
	abs.f32 	%f194, %f193;
	mul.f32 	%f195, %f194, %f28;
	setp.neu.f32 	%p29, %f195, %f29;
	setp.ne.s32 	%p30, %r53, %r52;
	or.pred  	%p31, %p29, %p30;
	fma.rn.f32 	%f197, %f195, %f195, %f192;
	selp.f32 	%f198, %f197, %f192, %p31;
	selp.u32 	%r54, 1, 0, %p31;
	add.s32 	%r55, %r52, %r54;
	add.s32 	%r56, %r96, 3;
	ld.global.f32 	%f199, [%rd99+12];
	abs.f32 	%f200, %f199;
	mul.f32 	%f201, %f200, %f28;
	setp.neu.f32 	%p32, %f201, %f29;
	setp.ne.s32 	%p33, %r56, %r55;
	or.pred  	%p34, %p32, %p33;
	fma.rn.f32 	%f203, %f201, %f201, %f198;
	selp.f32 	%f204, %f203, %f198, %p34;
	selp.u32 	%r57, 1, 0, %p34;
	add.s32 	%r58, %r55, %r57;
	add.s32 	%r59, %r96, 4;
	ld.global.f32 	%f205, [%rd99+16];
	abs.f32 	%f206, %f205;
	mul.f32 	%f207, %f206, %f28;
	setp.neu.f32 	%p35, %f207, %f29;
	setp.ne.s32 	%p36, %r59, %r58;
	or.pred  	%p37, %p35, %p36;
	fma.rn.f32 	%f209, %f207, %f207, %f204;
	selp.f32 	%f210, %f209, %f204, %p37;
	selp.u32 	%r60, 1, 0, %p37;
	add.s32 	%r61, %r58, %r60;
	add.s32 	%r62, %r96, 5;
	ld.global.f32 	%f211, [%rd99+20];
	abs.f32 	%f212, %f211;
	mul.f32 	%f213, %f212, %f28;
	setp.neu.f32 	%p38, %f213, %f29;
	setp.ne.s32 	%p39, %r62, %r61;
	or.pred  	%p40, %p38, %p39;
	fma.rn.f32 	%f215, %f213, %f213, %f210;
	selp.f32 	%f216, %f215, %f210, %p40;
	selp.u32 	%r63, 1, 0, %p40;
	add.s32 	%r64, %r61, %r63;
	add.s32 	%r65, %r96, 6;
	ld.global.f32 	%f217, [%rd99+24];
	abs.f32 	%f218, %f217;
	mul.f32 	%f219, %f218, %f28;
	setp.neu.f32 	%p41, %f219, %f29;
	setp.ne.s32 	%p42, %r65, %r64;
	or.pred  	%p43, %p41, %p42;
	fma.rn.f32 	%f221, %f219, %f219, %f216;
	selp.f32 	%f222, %f221, %f216, %p43;
	selp.u32 	%r66, 1, 0, %p43;
	add.s32 	%r67, %r64, %r66;
	add.s32 	%r68, %r96, 7;
	ld.global.f32 	%f223, [%rd99+28];
	abs.f32 	%f224, %f223;
	mul.f32 	%f225, %f224, %f28;
	setp.neu.f32 	%p44, %f225, %f29;
	setp.ne.s32 	%p45, %r68, %r67;
	or.pred  	%p46, %p44, %p45;
	fma.rn.f32 	%f226, %f225, %f225, %f222;
	selp.f32 	%f292, %f226, %f222, %p46;
	selp.u32 	%r69, 1, 0, %p46;
	add.s32 	%r97, %r67, %r69;
	add.s32 	%r96, %r96, 8;
	and.b32  	%r100, %r34, 2147483640;
	setp.ne.s32 	%p47, %r96, %r100;
	@%p47 bra 	$L__BB4_22;
$L__BB4_23:
	setp.eq.s32 	%p48, %r3, 0;
	@%p48 bra 	$L__BB4_31;
	add.s32 	%r70, %r3, -1;
	setp.lt.u32 	%p49, %r70, 3;
	@%p49 bra 	$L__BB4_26;
	mul.wide.u32 	%rd100, %r100, 4;
	add.s64 	%rd101, %rd6, %rd100;
	ld.global.f32 	%f228, [%rd101];
	abs.f32 	%f229, %f228;
	mul.f32 	%f230, %f229, %f28;
	setp.neu.f32 	%p50, %f230, %f29;
	setp.ne.s32 	%p51, %r100, %r97;
	or.pred  	%p52, %p50, %p51;
	fma.rn.f32 	%f232, %f230, %f230, %f292;
	selp.f32 	%f233, %f232, %f292, %p52;
	selp.u32 	%r72, 1, 0, %p52;
	add.s32 	%r73, %r97, %r72;
	add.s32 	%r74, %r100, 1;
	ld.global.f32 	%f234, [%rd101+4];
	abs.f32 	%f235, %f234;
	mul.f32 	%f236, %f235, %f28;
	setp.neu.f32 	%p53, %f236, %f29;
	setp.ne.s32 	%p54, %r74, %r73;
	or.pred  	%p55, %p53, %p54;
	fma.rn.f32 	%f237, %f236, %f236, %f233;
	selp.f32 	%f238, %f237, %f233, %p55;
	selp.u32 	%r75, 1, 0, %p55;
	add.s32 	%r76, %r73, %r75;
	add.s32 	%r77, %r100, 2;
	ld.global.f32 	%f239, [%rd101+8];
	abs.f32 	%f240, %f239;
	mul.f32 	%f241, %f240, %f28;
	setp.neu.f32 	%p57, %f241, %f29;
	setp.ne.s32 	%p58, %r77, %r76;
	or.pred  	%p59, %p57, %p58;
	fma.rn.f32 	%f243, %f241, %f241, %f238;
	selp.f32 	%f244, %f243, %f238, %p59;
	selp.u32 	%r78, 1, 0, %p59;
	add.s32 	%r79, %r76, %r78;
	add.s32 	%r80, %r100, 3;
	ld.global.f32 	%f245, [%rd101+12];
	abs.f32 	%f246, %f245;
	mul.f32 	%f247, %f246, %f28;
	setp.neu.f32 	%p60, %f247, %f29;
	setp.ne.s32 	%p61, %r80, %r79;
	or.pred  	%p62, %p60, %p61;
	fma.rn.f32 	%f248, %f247, %f247, %f244;
	selp.f32 	%f292, %f248, %f244, %p62;
	selp.u32 	%r81, 1, 0, %p62;
	add.s32 	%r97, %r79, %r81;
	add.s32 	%r100, %r100, 4;
$L__BB4_26:
	and.b32  	%r82, %r34, 3;
	setp.eq.s32 	%p63, %r82, 0;
	@%p63 bra 	$L__BB4_31;
	setp.eq.s32 	%p64, %r82, 1;
	@%p64 bra 	$L__BB4_29;
	mul.wide.u32 	%rd102, %r100, 4;
	add.s64 	%rd103, %rd6, %rd102;
	ld.global.f32 	%f250, [%rd103];
	abs.f32 	%f251, %f250;
	mul.f32 	%f252, %f251, %f28;
	setp.neu.f32 	%p65, %f252, %f29;
	setp.ne.s32 	%p66, %r100, %r97;
	or.pred  	%p67, %p65, %p66;
	fma.rn.f32 	%f254, %f252, %f252, %f292;
	selp.f32 	%f255, %f254, %f292, %p67;
	selp.u32 	%r83, 1, 0, %p67;
	add.s32 	%r84, %r97, %r83;
	add.s32 	%r85, %r100, 1;
	ld.global.f32 	%f256, [%rd103+4];
	abs.f32 	%f257, %f256;
	mul.f32 	%f258, %f257, %f28;
	setp.neu.f32 	%p68, %f258, %f29;
	setp.ne.s32 	%p69, %r85, %r84;
	or.pred  	%p70, %p68, %p69;
	fma.rn.f32 	%f259, %f258, %f258, %f255;
	selp.f32 	%f292, %f259, %f255, %p70;
	selp.u32 	%r86, 1, 0, %p70;
	add.s32 	%r97, %r84, %r86;
	add.s32 	%r100, %r100, 2;
$L__BB4_29:
	and.b32  	%r87, %r34, 1;
	setp.eq.b32 	%p71, %r87, 1;
	not.pred 	%p72, %p71;
	@%p72 bra 	$L__BB4_31;
	mul.wide.u32 	%rd104, %r100, 4;
	add.s64 	%rd105, %rd6, %rd104;
	ld.global.f32 	%f260, [%rd105];
	abs.f32 	%f261, %f260;
	mul.f32 	%f262, %f261, %f28;
	setp.neu.f32 	%p73, %f262, %f29;
	setp.ne.s32 	%p74, %r100, %r97;
	fma.rn.f32 	%f263, %f262, %f262, %f292;
	selp.f32 	%f264, %f263, %f292, %p74;
	selp.f32 	%f292, %f263, %f264, %p73;
$L__BB4_31:
	fma.rn.f32 	%f265, %f29, %f29, %f292;
	sqrt.rn.f32 	%f266, %f265;
	add.s32 	%r88, %r33, 8388608;
	mov.b32 	%f267, %r88;
	mul.f32 	%f268, %f266, %f267;
	setp.eq.f32 	%p75, %f292, 0f00000000;
	setp.eq.f32 	%p76, %f299, 0f7F800000;
	selp.f32 	%f269, %f299, %f268, %p76;
	selp.f32 	%f270, %f299, %f269, %p75;
	shl.b64 	%rd106, %rd108, 2;
	add.s64 	%rd107, %rd111, %rd106;
	st.global.f32 	[%rd107], %f270;
	add.s64 	%rd108, %rd108, 1;
	setp.eq.s64 	%p77, %rd108, %rd112;
	@%p77 bra 	$L__BB4_44;
	bra.uni 	$L__BB4_6;
$L__BB4_32:
	and.b64  	%rd18, %rd112, 15;
	setp.lt.u64 	%p3, %rd112, 16;
	mov.b64 	%rd115, 0;
	@%p3 bra 	$L__BB4_35;
	and.b64  	%rd115, %rd112, -16;
	mov.b64 	%rd113, 0;
	shl.b64 	%rd43, %rd3, 2;
$L__BB4_34:
	.pragma "nounroll";
	mul.lo.s64 	%rd38, %rd113, %rd3;
	shl.b64 	%rd39, %rd38, 2;
	add.s64 	%rd40, %rd110, %rd39;
	ld.global.f32 	%f30, [%rd40];
	abs.f32 	%f31, %f30;
	shl.b64 	%rd41, %rd113, 2;
	add.s64 	%rd42, %rd111, %rd41;
	st.global.f32 	[%rd42], %f31;
	add.s64 	%rd44, %rd40, %rd43;
	ld.global.f32 	%f32, [%rd44];
	abs.f32 	%f33, %f32;
	st.global.f32 	[%rd42+4], %f33;
	add.s64 	%rd45, %rd44, %rd43;
	ld.global.f32 	%f34, [%rd45];
	abs.f32 	%f35, %f34;
	st.global.f32 	[%rd42+8], %f35;
	add.s64 	%rd46, %rd45, %rd43;
	ld.global.f32 	%f36, [%rd46];
	abs.f32 	%f37, %f36;
	st.global.f32 	[%rd42+12], %f37;
	add.s64 	%rd47, %rd46, %rd43;
	ld.global.f32 	%f38, [%rd47];
	abs.f32 	%f39, %f38;
	st.global.f32 	[%rd42+16], %f39;
	add.s64 	%rd48, %rd47, %rd43;
	ld.global.f32 	%f40, [%rd48];
	abs.f32 	%f41, %f40;
	st.global.f32 	[%rd42+20], %f41;
	add.s64 	%rd49, %rd48, %rd43;
	ld.global.f32 	%f42, [%rd49];
	abs.f32 	%f43, %f42;
	st.global.f32 	[%rd42+24], %f43;
	add.s64 	%rd50, %rd49, %rd43;
	ld.global.f32 	%f44, [%rd50];
	abs.f32 	%f45, %f44;
	st.global.f32 	[%rd42+28], %f45;
	add.s64 	%rd51, %rd50, %rd43;
	ld.global.f32 	%f46, [%rd51];
	abs.f32 	%f47, %f46;
	st.global.f32 	[%rd42+32], %f47;
	add.s64 	%rd52, %rd51, %rd43;
	ld.global.f32 	%f48, [%rd52];
	abs.f32 	%f49, %f48;
	st.global.f32 	[%rd42+36], %f49;
	add.s64 	%rd53, %rd52, %rd43;
	ld.global.f32 	%f50, [%rd53];
	abs.f32 	%f51, %f50;
	st.global.f32 	[%rd42+40], %f51;
	add.s64 	%rd54, %rd53, %rd43;
	ld.global.f32 	%f52, [%rd54];
	abs.f32 	%f53, %f52;
	st.global.f32 	[%rd42+44], %f53;
	add.s64 	%rd55, %rd54, %rd43;
	ld.global.f32 	%f54, [%rd55];
	abs.f32 	%f55, %f54;
	st.global.f32 	[%rd42+48], %f55;
	add.s64 	%rd56, %rd55, %rd43;
	ld.global.f32 	%f56, [%rd56];
	abs.f32 	%f57, %f56;
	st.global.f32 	[%rd42+52], %f57;
	add.s64 	%rd57, %rd56, %rd43;
	ld.global.f32 	%f58, [%rd57];
	abs.f32 	%f59, %f58;
	st.global.f32 	[%rd42+56], %f59;
	add.s64 	%rd58, %rd57, %rd43;
	ld.global.f32 	%f60, [%rd58];
	abs.f32 	%f61, %f60;
	st.global.f32 	[%rd42+60], %f61;
	add.s64 	%rd113, %rd113, 16;
	setp.ne.s64 	%p4, %rd113, %rd115;
	@%p4 bra 	$L__BB4_34;
$L__BB4_35:
	setp.eq.s64 	%p5, %rd18, 0;
	@%p5 bra 	$L__BB4_44;
	and.b64  	%rd23, %rd112, 7;
	setp.lt.u64 	%p6, %rd18, 8;
	@%p6 bra 	$L__BB4_38;
	mul.lo.s64 	%rd59, %rd115, %rd3;
	shl.b64 	%rd60, %rd59, 2;
	add.s64 	%rd61, %rd110, %rd60;
	ld.global.f32 	%f62, [%rd61];
	abs.f32 	%f63, %f62;
	shl.b64 	%rd62, %rd115, 2;
	add.s64 	%rd63, %rd111, %rd62;
	st.global.f32 	[%rd63], %f63;
	shl.b64 	%rd64, %rd3, 2;
	add.s64 	%rd65, %rd61, %rd64;
	ld.global.f32 	%f64, [%rd65];
	abs.f32 	%f65, %f64;
	st.global.f32 	[%rd63+4], %f65;
	add.s64 	%rd66, %rd65, %rd64;
	ld.global.f32 	%f66, [%rd66];
	abs.f32 	%f67, %f66;
	st.global.f32 	[%rd63+8], %f67;
	add.s64 	%rd67, %rd66, %rd64;
	ld.global.f32 	%f68, [%rd67];
	abs.f32 	%f69, %f68;
	st.global.f32 	[%rd63+12], %f69;
	add.s64 	%rd68, %rd67, %rd64;
	ld.global.f32 	%f70, [%rd68];
	abs.f32 	%f71, %f70;
	st.global.f32 	[%rd63+16], %f71;
	add.s64 	%rd69, %rd68, %rd64;
	ld.global.f32 	%f72, [%rd69];
	abs.f32 	%f73, %f72;
	st.global.f32 	[%rd63+20], %f73;
	add.s64 	%rd70, %rd69, %rd64;
	ld.global.f32 	%f74, [%rd70];
	abs.f32 	%f75, %f74;
	st.global.f32 	[%rd63+24], %f75;
	add.s64 	%rd71, %rd70, %rd64;
	ld.global.f32 	%f76, [%rd71];
	abs.f32 	%f77, %f76;
	st.global.f32 	[%rd63+28], %f77;
	add.s64 	%rd115, %rd115, 8;
$L__BB4_38:
	setp.eq.s64 	%p7, %rd23, 0;
	@%p7 bra 	$L__BB4_44;
	and.b64  	%rd26, %rd112, 3;
	setp.lt.u64 	%p8, %rd23, 4;
	@%p8 bra 	$L__BB4_41;
	mul.lo.s64 	%rd72, %rd115, %rd3;
	shl.b64 	%rd73, %rd72, 2;
	add.s64 	%rd74, %rd110, %rd73;
	ld.global.f32 	%f78, [%rd74];
	abs.f32 	%f79, %f78;
	shl.b64 	%rd75, %rd115, 2;
	add.s64 	%rd76, %rd111, %rd75;
	st.global.f32 	[%rd76], %f79;
	shl.b64 	%rd77, %rd3, 2;
	add.s64 	%rd78, %rd74, %rd77;
	ld.global.f32 	%f80, [%rd78];
	abs.f32 	%f81, %f80;
	st.global.f32 	[%rd76+4], %f81;
	add.s64 	%rd79, %rd78, %rd77;
	ld.global.f32 	%f82, [%rd79];
	abs.f32 	%f83, %f82;
	st.global.f32 	[%rd76+8], %f83;
	add.s64 	%rd80, %rd79, %rd77;
	ld.global.f32 	%f84, [%rd80];
	abs.f32 	%f85, %f84;
	st.global.f32 	[%rd76+12], %f85;
	add.s64 	%rd115, %rd115, 4;
$L__BB4_41:
	setp.eq.s64 	%p9, %rd26, 0;
	@%p9 bra 	$L__BB4_44;
	mov.b64 	%rd118, 0;
$L__BB4_43:
	.pragma "nounroll";
	mul.lo.s64 	%rd82, %rd115, %rd3;
	shl.b64 	%rd83, %rd82, 2;
	add.s64 	%rd84, %rd110, %rd83;
	ld.global.f32 	%f86, [%rd84];
	abs.f32 	%f87, %f86;
	shl.b64 	%rd85, %rd115, 2;
	add.s64 	%rd86, %rd111, %rd85;
	st.global.f32 	[%rd86], %f87;
	add.s64 	%rd115, %rd115, 1;
	add.s64 	%rd118, %rd118, 1;
	setp.ne.s64 	%p10, %rd118, %rd26;
	@%p10 bra 	$L__BB4_43;
$L__BB4_44:
	ret;

}


// ===== COMPILED SASS (sm_100) =====

	.target	sm_100

	.elftype	@"ET_EXEC"


//--------------------- .note.nv.tkinfo           --------------------------
	.section	.note.nv.tkinfo,"",@"SHT_NOTE"
	.sectionflags	@"SHF_NOTE_NV_TKINFO"
	.tkinfo
        /*0018*/ 	.word	0x00000002
        /*0030*/ 	.string	""
        /*0030*/ 	.string	"ptxas"
        /*0030*/ 	.string	"Cuda compilation tools, release 13.0, V13.0.88"
        /*0030*/ 	.string	"Build cuda_13.0.r13.0/compiler.36424714_0"
        /*0030*/ 	.string	"-arch sm_100 -m 64 "



//--------------------- .note.nv.cuinfo           --------------------------
	.section	.note.nv.cuinfo,"",@"SHT_NOTE"
	.sectionflags	@"SHF_NOTE_NV_CUINFO"
        /*0018*/ 	.short	0x0002
        /*001a*/ 	.short	0x0064
        /*001c*/ 	.short	0x0082
	.zero		2


//--------------------- .nv.info                  --------------------------
	.section	.nv.info,"",@"SHT_CUDA_INFO"
	.align	4


	//----- nvinfo : EIATTR_REGCOUNT
	.align		4
        /*0000*/ 	.byte	0x04, 0x2f
        /*0002*/ 	.short	(.L_1 - .L_0)
	.align		4
.L_0:
        /*0004*/ 	.word	index@(_Z11kernel_tanhPfm)
        /*0008*/ 	.word	0x00000020


	//----- nvinfo : EIATTR_FRAME_SIZE
	.align		4
.L_1:
        /*000c*/ 	.byte	0x04, 0x11
        /*000e*/ 	.short	(.L_3 - .L_2)
	.align		4
.L_2:
        /*0010*/ 	.word	index@(_Z11kernel_tanhPfm)
        /*0014*/ 	.word	0x00000000


	//----- nvinfo : EIATTR_REGCOUNT
	.align		4
.L_3:
        /*0018*/ 	.byte	0x04, 0x2f
        /*001a*/ 	.short	(.L_5 - .L_4)
	.align		4
.L_4:
        /*001c*/ 	.word	index@(_Z12kernel_scalePvffm)
        /*0020*/ 	.word	0x0000001c


	//----- nvinfo : EIATTR_FRAME_SIZE
	.align		4
.L_5:
        /*0024*/ 	.byte	0x04, 0x11
        /*0026*/ 	.short	(.L_7 - .L_6)
	.align		4
.L_6:
        /*0028*/ 	.word	index@(_Z12kernel_scalePvffm)
        /*002c*/ 	.word	0x00000000


	//----- nvinfo : EIATTR_REGCOUNT
	.align		4
.L_7:
        /*0030*/ 	.byte	0x04, 0x2f
        /*0032*/ 	.short	(.L_9 - .L_8)
	.align		4
.L_8:
        /*0034*/ 	.word	index@(_Z12kernel_BLX_aPKfS0_PffffPKjm)
        /*0038*/ 	.word	0x00000018


	//----- nvinfo : EIATTR_FRAME_SIZE
	.align		4
.L_9:
        /*003c*/ 	.byte	0x04, 0x11
        /*003e*/ 	.short	(.L_11 - .L_10)
	.align		4
.L_10:
        /*0040*/ 	.word	index@(_Z12kernel_BLX_aPKfS0_PffffPKjm)
        /*0044*/ 	.word	0x00000000


	//----- nvinfo : EIATTR_REGCOUNT
	.align		4
.L_11:
        /*0048*/ 	.byte	0x04, 0x2f
        /*004a*/ 	.short	(.L_13 - .L_12)
	.align		4
.L_12:
        /*004c*/ 	.word	index@(_Z11kernel_fillPffm)
        /*0050*/ 	.word	0x0000000a


	//----- nvinfo : EIATTR_FRAME_SIZE
	.align		4
.L_13:
        /*0054*/ 	.byte	0x04, 0x11
        /*0056*/ 	.short	(.L_15 - .L_14)
	.align		4
.L_14:
        /*0058*/ 	.word	index@(_Z11kernel_fillPffm)
        /*005c*/ 	.word	0x00000000


	//----- nvinfo : EIATTR_REGCOUNT
	.align		4
.L_15:
        /*0060*/ 	.byte	0x04, 0x2f
        /*0062*/ 	.short	(.L_17 - .L_16)
	.align		4
.L_16:
        /*0064*/ 	.word	index@(_Z9kernel_L2PKfPfjm)
        /*0068*/ 	.word	0x00000020


	//----- nvinfo : EIATTR_FRAME_SIZE
	.align		4
.L_17:
        /*006c*/ 	.byte	0x04, 0x11
        /*006e*/ 	.short	(.L_19 - .L_18)
	.align		4
.L_18:
        /*0070*/ 	.word	index@($__internal_0_$__cuda_sm20_sqrt_rn_f32_slowpath)
        /*0074*/ 	.word	0x00000000


	//----- nvinfo : EIATTR_FRAME_SIZE
	.align		4
.L_19:
        /*0078*/ 	.byte	0x04, 0x11
        /*007a*/ 	.short	(.L_21 - .L_20)
	.align		4
.L_20:
        /*007c*/ 	.word	index@(_Z9kernel_L2PKfPfjm)
        /*0080*/ 	.word	0x00000000


	//----- nvinfo : EIATTR_MIN_STACK_SIZE
	.align		4
.L_21:
        /*0084*/ 	.byte	0x04, 0x12
        /*0086*/ 	.short	(.L_23 - .L_22)
	.align		4
.L_22:
        /*0088*/ 	.word	index@(_Z9kernel_L2PKfPfjm)
        /*008c*/ 	.word	0x00000000


	//----- nvinfo : EIATTR_MIN_STACK_SIZE
	.align		4
.L_23:
        /*0090*/ 	.byte	0x04, 0x12
        /*0092*/ 	.short	(.L_25 - .L_24)
	.align		4
.L_24:
        /*0094*/ 	.word	index@(_Z11kernel_fillPffm)
        /*0098*/ 	.word	0x00000000


	//----- nvinfo : EIATTR_MIN_STACK_SIZE
	.align		4
.L_25:
        /*009c*/ 	.byte	0x04, 0x12
        /*009e*/ 	.short	(.L_27 - .L_26)
	.align		4
.L_26:
        /*00a0*/ 	.word	index@(_Z12kernel_BLX_aPKfS0_PffffPKjm)
        /*00a4*/ 	.word	0x00000000


	//----- nvinfo : EIATTR_MIN_STACK_SIZE
	.align		4
.L_27:
        /*00a8*/ 	.byte	0x04, 0x12
        /*00aa*/ 	.short	(.L_29 - .L_28)
	.align		4
.L_28:
        /*00ac*/ 	.word	index@(_Z12kernel_scalePvffm)
        /*00b0*/ 	.word	0x00000000


	//----- nvinfo : EIATTR_MIN_STACK_SIZE
	.align		4
.L_29:
        /*00b4*/ 	.byte	0x04, 0x12
        /*00b6*/ 	.short	(.L_31 - .L_30)
	.align		4
.L_30:
        /*00b8*/ 	.word	index@(_Z11kernel_tanhPfm)
        /*00bc*/ 	.word	0x00000000
.L_31:


//--------------------- .nv.compat                --------------------------
	.section	.nv.compat,"",@"SHT_CUDA_COMPAT_INFO"
	.align	4
        /*0000*/ 	.byte	0x02, 0x09, 0x00, 0x00, 0x02, 0x02, 0x01, 0x00, 0x02, 0x05, 0x05, 0x00, 0x03, 0x07, 0x01, 0x01
        /*0010*/ 	.byte	0x02, 0x03, 0x00, 0x00, 0x02, 0x06, 0x01, 0x00, 0x04, 0x0b, 0x08, 0x00, 0x01, 0x00, 0x00, 0x00
        /*0020*/ 	.byte	0x00, 0x00, 0x00, 0x00


//--------------------- .nv.info._Z9kernel_L2PKfPfjm --------------------------
	.section	.nv.info._Z9kernel_L2PKfPfjm,"",@"SHT_CUDA_INFO"
	.sectionflags	@""
	.align	4


	//----- nvinfo : EIATTR_CUDA_API_VERSION
	.align		4
        /*0000*/ 	.byte	0x04, 0x37
        /*0002*/ 	.short	(.L_33 - .L_32)
.L_32:
        /*0004*/ 	.word	0x00000082


	//----- nvinfo : EIATTR_KPARAM_INFO
	.align		4
.L_33:
        /*0008*/ 	.byte	0x04, 0x17
        /*000a*/ 	.short	(.L_35 - .L_34)
.L_34:
        /*000c*/ 	.word	0x00000000
        /*0010*/ 	.short	0x0003
        /*0012*/ 	.short	0x0018
        /*0014*/ 	.byte	0x00, 0xf0, 0x21, 0x00


	//----- nvinfo : EIATTR_KPARAM_INFO
	.align		4
.L_35:
        /*0018*/ 	.byte	0x04, 0x17
        /*001a*/ 	.short	(.L_37 - .L_36)
.L_36:
        /*001c*/ 	.word	0x00000000
        /*0020*/ 	.short	0x0002
        /*0022*/ 	.short	0x0010
        /*0024*/ 	.byte	0x00, 0xf0, 0x11, 0x00


	//----- nvinfo : EIATTR_KPARAM_INFO
	.align		4
.L_37:
        /*0028*/ 	.byte	0x04, 0x17
        /*002a*/ 	.short	(.L_39 - .L_38)
.L_38:
        /*002c*/ 	.word	0x00000000
        /*0030*/ 	.short	0x0001
        /*0032*/ 	.short	0x0008
        /*0034*/ 	.byte	0x00, 0xf5, 0x21, 0x00


	//----- nvinfo : EIATTR_KPARAM_INFO
	.align		4
.L_39:
        /*0038*/ 	.byte	0x04, 0x17
        /*003a*/ 	.short	(.L_41 - .L_40)
.L_40:
        /*003c*/ 	.word	0x00000000
        /*0040*/ 	.short	0x0000
        /*0042*/ 	.short	0x0000
        /*0044*/ 	.byte	0x00, 0xf5, 0x21, 0x00


	//----- nvinfo : EIATTR_SPARSE_MMA_MASK
	.align		4
.L_41:
        /*0048*/ 	.byte	0x03, 0x50
        /*004a*/ 	.short	0x0000


	//----- nvinfo : EIATTR_MAXREG_COUNT
	.align		4
        /*004c*/ 	.byte	0x03, 0x1b
        /*004e*/ 	.short	0x00ff


	//----- nvinfo : EIATTR_MERCURY_ISA_VERSION
	.align		4
        /*0050*/ 	.byte	0x03, 0x5f
        /*0052*/ 	.short	0x0101


	//----- nvinfo : EIATTR_VRC_CTA_INIT_COUNT
	.align		4
        /*0054*/ 	.byte	0x02, 0x4a
	.zero		1
	.zero		1


	//----- nvinfo : EIATTR_EXIT_INSTR_OFFSETS
	.align		4
        /*0058*/ 	.byte	0x04, 0x1c
        /*005a*/ 	.short	(.L_43 - .L_42)


	//   ....[0]....
.L_42:
        /*005c*/ 	.word	0x00000040


	//   ....[1]....
        /*0060*/ 	.word	0x00000360


	//   ....[2]....
        /*0064*/ 	.word	0x00001660


	//   ....[3]....
        /*0068*/ 	.word	0x00001d50


	//   ....[4]....
        /*006c*/ 	.word	0x00002100


	//   ....[5]....
        /*0070*/ 	.word	0x00002370


	//   ....[6]....
        /*0074*/ 	.word	0x000024e0


	//----- nvinfo : EIATTR_CRS_STACK_SIZE
	.align		4
.L_43:
        /*0078*/ 	.byte	0x04, 0x1e
        /*007a*/ 	.short	(.L_45 - .L_44)
.L_44:
        /*007c*/ 	.word	0x00000000


	//----- nvinfo : EIATTR_CBANK_PARAM_SIZE
	.align		4
.L_45:
        /*0080*/ 	.byte	0x03, 0x19
        /*0082*/ 	.short	0x0020


	//----- nvinfo : EIATTR_PARAM_CBANK
	.align		4
        /*0084*/ 	.byte	0x04, 0x0a
        /*0086*/ 	.short	(.L_47 - .L_46)
	.align		4
.L_46:
        /*0088*/ 	.word	index@(.nv.constant0._Z9kernel_L2PKfPfjm)
        /*008c*/ 	.short	0x0380
        /*008e*/ 	.short	0x0020


	//----- nvinfo : EIATTR_SW_WAR
	.align		4
.L_47:
        /*0090*/ 	.byte	0x04, 0x36
        /*0092*/ 	.short	(.L_49 - .L_48)
.L_48:
        /*0094*/ 	.word	0x00000008
.L_49:


//--------------------- .nv.info._Z11kernel_fillPffm --------------------------
	.section	.nv.info._Z11kernel_fillPffm,"",@"SHT_CUDA_INFO"
	.sectionflags	@""
	.align	4


	//----- nvinfo : EIATTR_CUDA_API_VERSION
	.align		4
        /*0000*/ 	.byte	0x04, 0x37
        /*0002*/ 	.short	(.L_51 - .L_50)
.L_50:
        /*0004*/ 	.word	0x00000082


	//----- nvinfo : EIATTR_KPARAM_INFO
	.align		4
.L_51:
        /*0008*/ 	.byte	0x04, 0x17
        /*000a*/ 	.short	(.L_53 - .L_52)
.L_52:
        /*000c*/ 	.word	0x00000000
        /*0010*/ 	.short	0x0002
        /*0012*/ 	.short	0x0010
        /*0014*/ 	.byte	0x00, 0xf0, 0x21, 0x00


	//----- nvinfo : EIATTR_KPARAM_INFO
	.align		4
.L_53:
        /*0018*/ 	.byte	0x04, 0x17
        /*001a*/ 	.short	(.L_55 - .L_54)
.L_54:
        /*001c*/ 	.word	0x00000000
        /*0020*/ 	.short	0x0001
        /*0022*/ 	.short	0x0008
        /*0024*/ 	.byte	0x00, 0xf0, 0x11, 0x00


	//----- nvinfo : EIATTR_KPARAM_INFO
	.align		4
.L_55:
        /*0028*/ 	.byte	0x04, 0x17
        /*002a*/ 	.short	(.L_57 - .L_56)
.L_56:
        /*002c*/ 	.word	0x00000000
        /*0030*/ 	.short	0x0000
        /*0032*/ 	.short	0x0000
        /*0034*/ 	.byte	0x00, 0xf5, 0x21, 0x00


	//----- nvinfo : EIATTR_SPARSE_MMA_MASK
	.align		4
.L_57:
        /*0038*/ 	.byte	0x03, 0x50
        /*003a*/ 	.short	0x0000


	//----- nvinfo : EIATTR_MAXREG_COUNT
	.align		4
        /*003c*/ 	.byte	0x03, 0x1b
        /*003e*/ 	.short	0x00ff


	//----- nvinfo : EIATTR_MERCURY_ISA_VERSION
	.align		4
        /*0040*/ 	.byte	0x03, 0x5f
        /*0042*/ 	.short	0x0101


	//----- nvinfo : EIATTR_VRC_CTA_INIT_COUNT
	.align		4
        /*0044*/ 	.byte	0x02, 0x4a
	.zero		1
	.zero		1


	//----- nvinfo : EIATTR_EXIT_INSTR_OFFSETS
	.align		4
        /*0048*/ 	.byte	0x04, 0x1c
        /*004a*/ 	.short	(.L_59 - .L_58)


	//   ....[0]....
.L_58:
        /*004c*/ 	.word	0x00000040


	//   ....[1]....
        /*0050*/ 	.word	0x00000310


	//   ....[2]....
        /*0054*/ 	.word	0x00000480


	//   ....[3]....
        /*0058*/ 	.word	0x000005c0


	//   ....[4]....
        /*005c*/ 	.word	0x000006b0


	//----- nvinfo : EIATTR_CBANK_PARAM_SIZE
	.align		4
.L_59:
        /*0060*/ 	.byte	0x03, 0x19
        /*0062*/ 	.short	0x0018


	//----- nvinfo : EIATTR_PARAM_CBANK
	.align		4
        /*0064*/ 	.byte	0x04, 0x0a
        /*0066*/ 	.short	(.L_61 - .L_60)
	.align		4
.L_60:
        /*0068*/ 	.word	index@(.nv.constant0._Z11kernel_fillPffm)
        /*006c*/ 	.short	0x0380
        /*006e*/ 	.short	0x0018


	//----- nvinfo : EIATTR_SW_WAR
	.align		4
.L_61:
        /*0070*/ 	.byte	0x04, 0x36
        /*0072*/ 	.short	(.L_63 - .L_62)
.L_62:
        /*0074*/ 	.word	0x00000008
.L_63:


//--------------------- .nv.info._Z12kernel_BLX_aPKfS0_PffffPKjm --------------------------
	.section	.nv.info._Z12kernel_BLX_aPKfS0_PffffPKjm,"",@"SHT_CUDA_INFO"
	.sectionflags	@""
	.align	4


	//----- nvinfo : EIATTR_CUDA_API_VERSION
	.align		4
        /*0000*/ 	.byte	0x04, 0x37
        /*0002*/ 	.short	(.L_65 - .L_64)
.L_64:
        /*0004*/ 	.word	0x00000082


	//----- nvinfo : EIATTR_KPARAM_INFO
	.align		4
.L_65:
        /*0008*/ 	.byte	0x04, 0x17
        /*000a*/ 	.short	(.L_67 - .L_66)
.L_66:
        /*000c*/ 	.word	0x00000000
        /*0010*/ 	.short	0x0007
        /*0012*/ 	.short	0x0030
        /*0014*/ 	.byte	0x00, 0xf0, 0x21, 0x00


	//----- nvinfo : EIATTR_KPARAM_INFO
	.align		4
.L_67:
        /*0018*/ 	.byte	0x04, 0x17
        /*001a*/ 	.short	(.L_69 - .L_68)
.L_68:
        /*001c*/ 	.word	0x00000000
        /*0020*/ 	.short	0x0006
        /*0022*/ 	.short	0x0028
        /*0024*/ 	.byte	0x00, 0xf5, 0x21, 0x00


	//----- nvinfo : EIATTR_KPARAM_INFO
	.align		4
.L_69:
        /*0028*/ 	.byte	0x04, 0x17
        /*002a*/ 	.short	(.L_71 - .L_70)
.L_70:
        /*002c*/ 	.word	0x00000000
        /*0030*/ 	.short	0x0005
        /*0032*/ 	.short	0x0020
        /*0034*/ 	.byte	0x00, 0xf0, 0x11, 0x00


	//----- nvinfo : EIATTR_KPARAM_INFO
	.align		4
.L_71:
        /*0038*/ 	.byte	0x04, 0x17
        /*003a*/ 	.short	(.L_73 - .L_72)
.L_72:
        /*003c*/ 	.word	0x00000000
        /*0040*/ 	.short	0x0004
        /*0042*/ 	.short	0x001c
        /*0044*/ 	.byte	0x00, 0xf0, 0x11, 0x00


	//----- nvinfo : EIATTR_KPARAM_INFO
	.align		4
.L_73:
        /*0048*/ 	.byte	0x04, 0x17
        /*004a*/ 	.short	(.L_75 - .L_74)
.L_74:
        /*004c*/ 	.word	0x00000000
        /*0050*/ 	.short	0x0003
        /*0052*/ 	.short	0x0018
        /*0054*/ 	.byte	0x00, 0xf0, 0x11, 0x00


	//----- nvinfo : EIATTR_KPARAM_INFO
	.align		4
.L_75:
        /*0058*/ 	.byte	0x04, 0x17
        /*005a*/ 	.short	(.L_77 - .L_76)
.L_76:
        /*005c*/ 	.word	0x00000000
        /*0060*/ 	.short	0x0002
        /*0062*/ 	.short	0x0010
        /*0064*/ 	.byte	0x00, 0xf5, 0x21, 0x00


	//----- nvinfo : EIATTR_KPARAM_INFO
	.align		4
.L_77:
        /*0068*/ 	.byte	0x04, 0x17
        /*006a*/ 	.short	(.L_79 - .L_78)
.L_78:
        /*006c*/ 	.word	0x00000000
        /*0070*/ 	.short	0x0001
        /*0072*/ 	.short	0x0008
        /*0074*/ 	.byte	0x00, 0xf5, 0x21, 0x00


	//----- nvinfo : EIATTR_KPARAM_INFO
	.align		4
.L_79:
        /*0078*/ 	.byte	0x04, 0x17
        /*007a*/ 	.short	(.L_81 - .L_80)
.L_80:
        /*007c*/ 	.word	0x00000000
        /*0080*/ 	.short	0x0000
        /*0082*/ 	.short	0x0000
        /*0084*/ 	.byte	0x00, 0xf5, 0x21, 0x00


	//----- nvinfo : EIATTR_SPARSE_MMA_MASK
	.align		4
.L_81:
        /*0088*/ 	.byte	0x03, 0x50
        /*008a*/ 	.short	0x0000


	//----- nvinfo : EIATTR_MAXREG_COUNT
	.align		4
        /*008c*/ 	.byte	0x03, 0x1b
        /*008e*/ 	.short	0x00ff


	//----- nvinfo : EIATTR_MERCURY_ISA_VERSION
	.align		4
        /*0090*/ 	.byte	0x03, 0x5f
        /*0092*/ 	.short	0x0101


	//----- nvinfo : EIATTR_VRC_CTA_INIT_COUNT
	.align		4
        /*0094*/ 	.byte	0x02, 0x4a
	.zero		1
	.zero		1


	//----- nvinfo : EIATTR_EXIT_INSTR_OFFSETS
	.align		4
        /*0098*/ 	.byte	0x04, 0x1c
        /*009a*/ 	.short	(.L_83 - .L_82)


	//   ....[0]....
.L_82:
        /*009c*/ 	.word	0x00000040


	//   ....[1]....
        /*00a0*/ 	.word	0x00000790


	//   ....[2]....
        /*00a4*/ 	.word	0x00000b20


	//   ....[3]....
        /*00a8*/ 	.word	0x00000d20


	//----- nvinfo : EIATTR_CBANK_PARAM_SIZE
	.align		4
.L_83:
        /*00ac*/ 	.byte	0x03, 0x19
        /*00ae*/ 	.short	0x0038


	//----- nvinfo : EIATTR_PARAM_CBANK
	.align		4
        /*00b0*/ 	.byte	0x04, 0x0a
        /*00b2*/ 	.short	(.L_85 - .L_84)
	.align		4
.L_84:
        /*00b4*/ 	.word	index@(.nv.constant0._Z12kernel_BLX_aPKfS0_PffffPKjm)
        /*00b8*/ 	.short	0x0380
        /*00ba*/ 	.short	0x0038


	//----- nvinfo : EIATTR_SW_WAR
	.align		4
.L_85:
        /*00bc*/ 	.byte	0x04, 0x36
        /*00be*/ 	.short	(.L_87 - .L_86)
.L_86:
        /*00c0*/ 	.word	0x00000008
.L_87:


//--------------------- .nv.info._Z12kernel_scalePvffm --------------------------
	.section	.nv.info._Z12kernel_scalePvffm,"",@"SHT_CUDA_INFO"
	.sectionflags	@""
	.align	4


	//----- nvinfo : EIATTR_CUDA_API_VERSION
	.align		4
        /*0000*/ 	.byte	0x04, 0x37
        /*0002*/ 	.short	(.L_89 - .L_88)
.L_88:
        /*0004*/ 	.word	0x00000082


	//----- nvinfo : EIATTR_KPARAM_INFO
	.align		4
.L_89:
        /*0008*/ 	.byte	0x04, 0x17
        /*000a*/ 	.short	(.L_91 - .L_90)
.L_90:
        /*000c*/ 	.word	0x00000000
        /*0010*/ 	.short	0x0003
        /*0012*/ 	.short	0x0010
        /*0014*/ 	.byte	0x00, 0xf0, 0x21, 0x00


	//----- nvinfo : EIATTR_KPARAM_INFO
	.align		4
.L_91:
        /*0018*/ 	.byte	0x04, 0x17
        /*001a*/ 	.short	(.L_93 - .L_92)
.L_92:
        /*001c*/ 	.word	0x00000000
        /*0020*/ 	.short	0x0002
        /*0022*/ 	.short	0x000c
        /*0024*/ 	.byte	0x00, 0xf0, 0x11, 0x00


	//----- nvinfo : EIATTR_KPARAM_INFO
	.align		4
.L_93:
        /*0028*/ 	.byte	0x04, 0x17
        /*002a*/ 	.short	(.L_95 - .L_94)
.L_94:
        /*002c*/ 	.word	0x00000000
        /*0030*/ 	.short	0x0001
        /*0032*/ 	.short	0x0008
        /*0034*/ 	.byte	0x00, 0xf0, 0x11, 0x00


	//----- nvinfo : EIATTR_KPARAM_INFO
	.align		4
.L_95:
        /*0038*/ 	.byte	0x04, 0x17
        /*003a*/ 	.short	(.L_97 - .L_96)
.L_96:
        /*003c*/ 	.word	0x00000000
        /*0040*/ 	.short	0x0000
        /*0042*/ 	.short	0x0000
        /*0044*/ 	.byte	0x00, 0xf5, 0x21, 0x00


	//----- nvinfo : EIATTR_SPARSE_MMA_MASK
	.align		4
.L_97:
        /*0048*/ 	.byte	0x03, 0x50
        /*004a*/ 	.short	0x0000


	//----- nvinfo : EIATTR_MAXREG_COUNT
	.align		4
        /*004c*/ 	.byte	0x03, 0x1b
        /*004e*/ 	.short	0x00ff


	//----- nvinfo : EIATTR_MERCURY_ISA_VERSION
	.align		4
        /*0050*/ 	.byte	0x03, 0x5f
        /*0052*/ 	.short	0x0101


	//----- nvinfo : EIATTR_VRC_CTA_INIT_COUNT
	.align		4
        /*0054*/ 	.byte	0x02, 0x4a
	.zero		1
	.zero		1


	//----- nvinfo : EIATTR_EXIT_INSTR_OFFSETS
	.align		4
        /*0058*/ 	.byte	0x04, 0x1c
        /*005a*/ 	.short	(.L_99 - .L_98)


	//   ....[0]....
.L_98:
        /*005c*/ 	.word	0x00000040


	//   ....[1]....
        /*0060*/ 	.word	0x00000720


	//   ....[2]....
        /*0064*/ 	.word	0x00000a80


	//   ....[3]....
        /*0068*/ 	.word	0x00000cb0


	//   ....[4]....
        /*006c*/ 	.word	0x00000df0


	//----- nvinfo : EIATTR_CBANK_PARAM_SIZE
	.align		4
.L_99:
        /*0070*/ 	.byte	0x03, 0x19
        /*0072*/ 	.short	0x0018


	//----- nvinfo : EIATTR_PARAM_CBANK
	.align		4
        /*0074*/ 	.byte	0x04, 0x0a
        /*0076*/ 	.short	(.L_101 - .L_100)
	.align		4
.L_100:
        /*0078*/ 	.word	index@(.nv.constant0._Z12kernel_scalePvffm)
        /*007c*/ 	.short	0x0380
        /*007e*/ 	.short	0x0018


	//----- nvinfo : EIATTR_SW_WAR
	.align		4
.L_101:
        /*0080*/ 	.byte	0x04, 0x36
        /*0082*/ 	.short	(.L_103 - .L_102)
.L_102:
        /*0084*/ 	.word	0x00000008
.L_103:


//--------------------- .nv.info._Z11kernel_tanhPfm --------------------------
	.section	.nv.info._Z11kernel_tanhPfm,"",@"SHT_CUDA_INFO"
	.sectionflags	@""
	.align	4


	//----- nvinfo : EIATTR_CUDA_API_VERSION
	.align		4
        /*0000*/ 	.byte	0x04, 0x37
        /*0002*/ 	.short	(.L_105 - .L_104)
.L_104:
        /*0004*/ 	.word	0x00000082


	//----- nvinfo : EIATTR_KPARAM_INFO
	.align		4
.L_105:
        /*0008*/ 	.byte	0x04, 0x17
        /*000a*/ 	.short	(.L_107 - .L_106)
.L_106:
        /*000c*/ 	.word	0x00000000
        /*0010*/ 	.short	0x0001
        /*0012*/ 	.short	0x0008
        /*0014*/ 	.byte	0x00, 0xf0, 0x21, 0x00


	//----- nvinfo : EIATTR_KPARAM_INFO
	.align		4
.L_107:
        /*0018*/ 	.byte	0x04, 0x17
        /*001a*/ 	.short	(.L_109 - .L_108)
.L_108:
        /*001c*/ 	.word	0x00000000
        /*0020*/ 	.short	0x0000
        /*0022*/ 	.short	0x0000
        /*0024*/ 	.byte	0x00, 0xf5, 0x21, 0x00


	//----- nvinfo : EIATTR_SPARSE_MMA_MASK
	.align		4
.L_109:
        /*0028*/ 	.byte	0x03, 0x50
        /*002a*/ 	.short	0x0000


	//----- nvinfo : EIATTR_MAXREG_COUNT
	.align		4
        /*002c*/ 	.byte	0x03, 0x1b
        /*002e*/ 	.short	0x00ff


	//----- nvinfo : EIATTR_MERCURY_ISA_VERSION
	.align		4
        /*0030*/ 	.byte	0x03, 0x5f
        /*0032*/ 	.short	0x0101


	//----- nvinfo : EIATTR_VRC_CTA_INIT_COUNT
	.align		4
        /*0034*/ 	.byte	0x02, 0x4a
	.zero		1
	.zero		1


	//----- nvinfo : EIATTR_EXIT_INSTR_OFFSETS
	.align		4
        /*0038*/ 	.byte	0x04, 0x1c
        /*003a*/ 	.short	(.L_111 - .L_110)


	//   ....[0]....
.L_110:
        /*003c*/ 	.word	0x00000040


	//   ....[1]....
        /*0040*/ 	.word	0x00000aa0


	//   ....[2]....
        /*0044*/ 	.word	0x00000fc0


	//   ....[3]....
        /*0048*/ 	.word	0x000012c0


	//   ....[4]....
        /*004c*/ 	.word	0x00001430


	//----- nvinfo : EIATTR_CBANK_PARAM_SIZE
	.align		4
.L_111:
        /*0050*/ 	.byte	0x03, 0x19
        /*0052*/ 	.short	0x0010


	//----- nvinfo : EIATTR_PARAM_CBANK
	.align		4
        /*0054*/ 	.byte	0x04, 0x0a
        /*0056*/ 	.short	(.L_113 - .L_112)
	.align		4
.L_112:
        /*0058*/ 	.word	index@(.nv.constant0._Z11kernel_tanhPfm)
        /*005c*/ 	.short	0x0380
        /*005e*/ 	.short	0x0010


	//----- nvinfo : EIATTR_SW_WAR
	.align		4
.L_113:
        /*0060*/ 	.byte	0x04, 0x36
        /*0062*/ 	.short	(.L_115 - .L_114)
.L_114:
        /*0064*/ 	.word	0x00000008
.L_115:


//--------------------- .nv.callgraph             --------------------------
	.section	.nv.callgraph,"",@"SHT_CUDA_CALLGRAPH"
	.align	4
	.sectionentsize	8
	.align		4
        /*0000*/ 	.word	0x00000000
	.align		4
        /*0004*/ 	.word	0xffffffff
	.align		4
        /*0008*/ 	.word	0x00000000
	.align		4
        /*000c*/ 	.word	0xfffffffe
	.align		4
        /*0010*/ 	.word	0x00000000
	.align		4
        /*0014*/ 	.word	0xfffffffd
	.align		4
        /*0018*/ 	.word	0x00000000
	.align		4
        /*001c*/ 	.word	0xfffffffc


//--------------------- .text._Z9kernel_L2PKfPfjm --------------------------
	.section	.text._Z9kernel_L2PKfPfjm,"ax",@progbits
	.align	128
        .global         _Z9kernel_L2PKfPfjm
        .type           _Z9kernel_L2PKfPfjm,@function
        .size           _Z9kernel_L2PKfPfjm,(.L_x_45 - _Z9kernel_L2PKfPfjm)
        .other          _Z9kernel_L2PKfPfjm,@"STO_CUDA_ENTRY STV_DEFAULT"
_Z9kernel_L2PKfPfjm:
.text._Z9kernel_L2PKfPfjm:
[----:B------:R-:W-:Y:S01]  /*0000*/  LDC R1, c[0x0][0x37c] ;  /* 0x0000df00ff017b82 */ /* 0x000fe20000000800 */
[----:B------:R-:W0:Y:S02]  /*0010*/  LDCU.64 UR8, c[0x0][0x398] ;  /* 0x00007300ff0877ac */ /* 0x000e240008000a00 */
[----:B0-----:R-:W-:-:S04]  /*0020*/  ISETP.NE.U32.AND P0, PT, RZ, UR8, PT ;  /* 0x00000008ff007c0c */ /* 0x001fc8000bf05070 */
[----:B------:R-:W-:-:S13]  /*0030*/  ISETP.NE.AND.EX P0, PT, RZ, UR9, PT, P0 ;  /* 0x00000009ff007c0c */ /* 0x000fda000bf05300 */
[----:B------:R-:W-:Y:S05]  /*0040*/  @!P0 EXIT ;  /* 0x000000000000894d */ /* 0x000fea0003800000 */
[----:B------:R-:W0:Y:S01]  /*0050*/  LDC R6, c[0x0][0x390] ;  /* 0x0000e400ff067b82 */ /* 0x000e220000000800 */
[----:B------:R-:W1:Y:S01]  /*0060*/  LDCU UR11, c[0x0][0x39c] ;  /* 0x00007380ff0b77ac */ /* 0x000e620008000800 */
[----:B------:R-:W2:Y:S01]  /*0070*/  LDCU.64 UR14, c[0x0][0x358] ;  /* 0x00006b00ff0e77ac */ /* 0x000ea20008000a00 */
[----:B0-----:R-:W-:-:S13]  /*0080*/  ISETP.GE.AND P0, PT, R6, 0x1, PT ;  /* 0x000000010600780c */ /* 0x001fda0003f06270 */
[----:B-12---:R-:W-:Y:S05]  /*0090*/  @!P0 BRA `(.L_x_0) ;  /* 0x0000001400808947 */ /* 0x006fea0003800000 */
[----:B------:R-:W-:-:S13]  /*00a0*/  ISETP.NE.AND P0, PT, R6, 0x1, PT ;  /* 0x000000010600780c */ /* 0x000fda0003f05270 */
[----:B------:R-:W-:Y:S05]  /*00b0*/  @P0 BRA `(.L_x_1) ;  /* 0x0000000000c00947 */ /* 0x000fea0003800000 */
[----:B------:R-:W0:Y:S01]  /*00c0*/  LDC R4, c[0x0][0x380] ;  /* 0x0000e000ff047b82 */ /* 0x000e220000000800 */
[----:B------:R-:W1:Y:S01]  /*00d0*/  LDCU UR10, c[0x0][0x398] ;  /* 0x00007300ff0a77ac */ /* 0x000e620008000800 */
[----:B------:R-:W2:Y:S06]  /*00e0*/  LDCU.64 UR8, c[0x0][0x388] ;  /* 0x00007100ff0877ac */ /* 0x000eac0008000a00 */
[----:B------:R-:W3:Y:S02]  /*00f0*/  LDC R5, c[0x0][0x384] ;  /* 0x0000e100ff057b82 */ /* 0x000ee40000000800 */
.L_x_4:
[----:B0--3--:R-:W3:Y:S02]  /*0100*/  LDG.E R7, desc[UR14][R4.64] ;  /* 0x0000000e04077981 */ /* 0x009ee4000c1e1900 */
[----:B---3--:R-:W-:-:S05]  /*0110*/  FADD R0, |R7|, -RZ ;  /* 0x800000ff07007221 */ /* 0x008fca0000000200 */
[----:B------:R-:W-:-:S04]  /*0120*/  LOP3.LUT R8, R0, 0xfe000000, RZ, 0xc0, !PT ;  /* 0xfe00000000087812 */ /* 0x000fc800078ec0ff */
[----:B------:R-:W-:-:S05]  /*0130*/  LOP3.LUT R0, R8, 0x7e800000, RZ, 0x3c, !PT ;  /* 0x7e80000008007812 */ /* 0x000fca00078e3cff */
[----:B------:R-:W-:-:S04]  /*0140*/  FMUL R0, |R7|, R0 ;  /* 0x0000000007007220 */ /* 0x000fc80000400200 */
[CC--:B------:R-:W-:Y:S01]  /*0150*/  FFMA R2, R0.reuse, R0.reuse, RZ ;  /* 0x0000000000027223 */ /* 0x0c0fe200000000ff */
[----:B------:R-:W-:-:S04]  /*0160*/  FSETP.NAN.AND P0, PT, R0, R0, PT ;  /* 0x000000000000720b */ /* 0x000fc80003f08000 */
[----:B------:R-:W-:-:S05]  /*0170*/  FSEL R9, R2, RZ, P0 ;  /* 0x000000ff02097208 */ /* 0x000fca0000000000 */
[----:B------:R-:W-:-:S04]  /*0180*/  FFMA R3, R0, R0, R9 ;  /* 0x0000000000037223 */ /* 0x000fc80000000009 */
[----:B------:R-:W-:Y:S01]  /*0190*/  VIADD R0, R3, 0xf3000000 ;  /* 0xf300000003007836 */ /* 0x000fe20000000000 */
[----:B------:R0:W3:Y:S04]  /*01a0*/  MUFU.RSQ R2, R3 ;  /* 0x0000000300027308 */ /* 0x0000e80000001400 */
[----:B------:R-:W-:-:S13]  /*01b0*/  ISETP.GT.U32.AND P0, PT, R0, 0x727fffff, PT ;  /* 0x727fffff0000780c */ /* 0x000fda0003f04070 */
[----:B0--3--:R-:W-:Y:S05]  /*01c0*/  @!P0 BRA `(.L_x_2) ;  /* 0x0000000000108947 */ /* 0x009fea0003800000 */
[----:B------:R-:W-:Y:S01]  /*01d0*/  IMAD.MOV.U32 R0, RZ, RZ, R3 ;  /* 0x000000ffff007224 */ /* 0x000fe200078e0003 */
[----:B------:R-:W-:-:S07]  /*01e0*/  MOV R14, 0x200 ;  /* 0x00000200000e7802 */ /* 0x000fce0000000f00 */
[----:B-12---:R-:W-:Y:S05]  /*01f0*/  CALL.REL.NOINC `($__internal_0_$__cuda_sm20_sqrt_rn_f32_slowpath) ;  /* 0x0000002000bc7944 */ /* 0x006fea0003c00000 */
[----:B------:R-:W-:Y:S05]  /*0200*/  BRA `(.L_x_3) ;  /* 0x0000000000107947 */ /* 0x000fea0003800000 */
.L_x_2:
[----:B------:R-:W-:Y:S01]  /*0210*/  FMUL.FTZ R0, R3, R2 ;  /* 0x0000000203007220 */ /* 0x000fe20000410000 */
[----:B------:R-:W-:-:S03]  /*0220*/  FMUL.FTZ R2, R2, 0.5 ;  /* 0x3f00000002027820 */ /* 0x000fc60000410000 */
[----:B------:R-:W-:-:S04]  /*0230*/  FFMA R3, -R0, R0, R3 ;  /* 0x0000000000037223 */ /* 0x000fc80000000103 */
[----:B------:R-:W-:-:S07]  /*0240*/  FFMA R0, R3, R2, R0 ;  /* 0x0000000203007223 */ /* 0x000fce0000000000 */
.L_x_3:
[----:B------:R-:W-:Y:S01]  /*0250*/  LOP3.LUT R3, R8, 0x800000, RZ, 0xfc, !PT ;  /* 0x0080000008037812 */ /* 0x000fe200078efcff */
[----:B-1----:R-:W-:Y:S01]  /*0260*/  UIADD3 UR6, UP0, UPT, UR10, -0x1, URZ ;  /* 0xffffffff0a067890 */ /* 0x002fe2000ff1e0ff */
[----:B------:R-:W-:Y:S01]  /*0270*/  FSETP.NEU.AND P1, PT, |R7|, +INF , PT ;  /* 0x7f8000000700780b */ /* 0x000fe20003f2d200 */
[----:B--2---:R-:W-:Y:S01]  /*0280*/  IMAD.U32 R2, RZ, RZ, UR8 ;  /* 0x00000008ff027e24 */ /* 0x004fe2000f8e00ff */
[----:B------:R-:W-:Y:S01]  /*0290*/  FSETP.NEU.AND P0, PT, R9, RZ, PT ;  /* 0x000000ff0900720b */ /* 0x000fe20003f0d000 */
[----:B------:R-:W-:Y:S01]  /*02a0*/  FMUL R0, R3, R0 ;  /* 0x0000000003007220 */ /* 0x000fe20000400000 */
[----:B------:R-:W-:Y:S01]  /*02b0*/  UIADD3.X UR7, UPT, UPT, UR11, -0x1, URZ, UP0, !UPT ;  /* 0xffffffff0b077890 */ /* 0x000fe200087fe4ff */
[----:B------:R-:W-:Y:S01]  /*02c0*/  MOV R3, UR9 ;  /* 0x0000000900037c02 */ /* 0x000fe20008000f00 */
[----:B------:R-:W-:Y:S02]  /*02d0*/  UIADD3 UR4, UP0, UPT, UR8, 0x4, URZ ;  /* 0x0000000408047890 */ /* 0x000fe4000ff1e0ff */
[----:B------:R-:W-:-:S02]  /*02e0*/  FSEL R0, |R7|, R0, !P1 ;  /* 0x0000000007007208 */ /* 0x000fc40004800200 */
[C---:B------:R-:W-:Y:S01]  /*02f0*/  LEA R4, P1, R6.reuse, R4, 0x2 ;  /* 0x0000000406047211 */ /* 0x040fe200078210ff */
[----:B------:R-:W-:Y:S01]  /*0300*/  UIADD3.X UR5, UPT, UPT, URZ, UR9, URZ, UP0, !UPT ;  /* 0x00000009ff057290 */ /* 0x000fe200087fe4ff */
[----:B------:R-:W-:Y:S02]  /*0310*/  FSEL R7, |R7|, R0, !P0 ;  /* 0x0000000007077208 */ /* 0x000fe40004000200 */
[----:B------:R-:W-:Y:S02]  /*0320*/  ISETP.NE.U32.AND P0, PT, RZ, UR6, PT ;  /* 0x00000006ff007c0c */ /* 0x000fe4000bf05070 */
[----:B------:R-:W-:Y:S01]  /*0330*/  LEA.HI.X R5, R6, R5, RZ, 0x2, P1 ;  /* 0x0000000506057211 */ /* 0x000fe200008f14ff */
[----:B------:R0:W-:Y:S01]  /*0340*/  STG.E desc[UR14][R2.64], R7 ;  /* 0x0000000702007986 */ /* 0x0001e2000c10190e */
[----:B------:R-:W-:-:S13]  /*0350*/  ISETP.NE.AND.EX P0, PT, RZ, UR7, PT, P0 ;  /* 0x00000007ff007c0c */ /* 0x000fda000bf05300 */
[----:B0-----:R-:W-:Y:S05]  /*0360*/  @!P0 EXIT ;  /* 0x000000000000894d */ /* 0x001fea0003800000 */
[----:B------:R-:W-:Y:S01]  /*0370*/  UMOV UR10, UR6 ;  /* 0x00000006000a7c82 */ /* 0x000fe20008000000 */
[----:B------:R-:W-:Y:S01]  /*0380*/  UMOV UR11, UR7 ;  /* 0x00000007000b7c82 */ /* 0x000fe20008000000 */
[----:B------:R-:W-:Y:S01]  /*0390*/  UMOV UR8, UR4 ;  /* 0x0000000400087c82 */ /* 0x000fe20008000000 */
[----:B------:R-:W-:Y:S01]  /*03a0*/  UMOV UR9, UR5 ;  /* 0x0000000500097c82 */ /* 0x000fe20008000000 */
[----:B------:R-:W-:Y:S05]  /*03b0*/  BRA `(.L_x_4) ;  /* 0xfffffffc00507947 */ /* 0x000fea000383ffff */
.L_x_1:
[C---:B------:R-:W-:Y:S01]  /*03c0*/  VIADD R18, R6.reuse, 0xf ;  /* 0x0000000f06127836 */ /* 0x040fe20000000000 */
[----:B------:R-:W-:Y:S01]  /*03d0*/  UMOV UR4, URZ ;  /* 0x000000ff00047c82 */ /* 0x000fe20008000000 */
[C---:B------:R-:W-:Y:S01]  /*03e0*/  VIADD R20, R6.reuse, 0xffffffff ;  /* 0xffffffff06147836 */ /* 0x040fe20000000000 */
[----:B------:R-:W-:Y:S01]  /*03f0*/  UMOV UR5, URZ ;  /* 0x000000ff00057c82 */ /* 0x000fe20008000000 */
[----:B------:R-:W-:Y:S01]  /*0400*/  VIADD R7, R6, 0x7 ;  /* 0x0000000706077836 */ /* 0x000fe20000000000 */
[----:B------:R-:W-:Y:S02]  /*0410*/  LOP3.LUT R9, R18, 0xf, RZ, 0xc0, !PT ;  /* 0x0000000f12097812 */ /* 0x000fe400078ec0ff */
[----:B------:R-:W-:Y:S02]  /*0420*/  LOP3.LUT R10, R20, 0xfffffff0, RZ, 0xc0, !PT ;  /* 0xfffffff0140a7812 */ /* 0x000fe400078ec0ff */
[----:B------:R-:W-:Y:S01]  /*0430*/  LOP3.LUT R8, R7, 0x7, RZ, 0xc0, !PT ;  /* 0x0000000707087812 */ /* 0x000fe200078ec0ff */
[----:B------:R-:W-:Y:S01]  /*0440*/  VIADD R9, R9, 0xffffffff ;  /* 0xffffffff09097836 */ /* 0x000fe20000000000 */
[----:B------:R-:W-:Y:S01]  /*0450*/  LOP3.LUT R6, R6, 0x7, RZ, 0xc0, !PT ;  /* 0x0000000706067812 */ /* 0x000fe200078ec0ff */
[----:B------:R-:W-:Y:S01]  /*0460*/  IMAD.MOV R10, RZ, RZ, -R10 ;  /* 0x000000ffff0a7224 */ /* 0x000fe200078e0a0a */
[----:B------:R-:W-:-:S02]  /*0470*/  LOP3.LUT R7, R7, 0x3, RZ, 0xc0, !PT ;  /* 0x0000000307077812 */ /* 0x000fc400078ec0ff */
[----:B------:R-:W-:-:S07]  /*0480*/  IADD3 R8, PT, PT, R8, -0x1, RZ ;  /* 0xffffffff08087810 */ /* 0x000fce0007ffe0ff */
.L_x_16:
[----:B------:R-:W0:Y:S01]  /*0490*/  LDCU UR12, c[0x0][0x390] ;  /* 0x00007200ff0c77ac */ /* 0x000e220008000800 */
[----:B------:R-:W1:Y:S01]  /*04a0*/  LDCU.64 UR10, c[0x0][0x380] ;  /* 0x00007000ff0a77ac */ /* 0x000e620008000a00 */
[----:B0-----:R-:W-:Y:S02]  /*04b0*/  UIMAD.WIDE.U32 UR6, UR4, UR12, URZ ;  /* 0x0000000c040672a5 */ /* 0x001fe4000f8e00ff */
[----:B------:R-:W-:Y:S02]  /*04c0*/  UIMAD UR8, UR5, UR12, URZ ;  /* 0x0000000c050872a4 */ /* 0x000fe4000f8e02ff */
[----:B-1----:R-:W-:Y:S02]  /*04d0*/  ULEA UR9, UP0, UR6, UR10, 0x2 ;  /* 0x0000000a06097291 */ /* 0x002fe4000f8010ff */
[----:B------:R-:W-:-:S04]  /*04e0*/  UIADD3 UR8, UPT, UPT, UR7, UR8, URZ ;  /* 0x0000000807087290 */ /* 0x000fc8000fffe0ff */
[----:B------:R-:W-:Y:S01]  /*04f0*/  ULEA.HI.X UR8, UR6, UR11, UR8, 0x2, UP0 ;  /* 0x0000000b06087291 */ /* 0x000fe200080f1408 */
[----:B------:R-:W-:-:S05]  /*0500*/  IMAD.U32 R2, RZ, RZ, UR9 ;  /* 0x00000009ff027e24 */ /* 0x000fca000f8e00ff */
[----:B------:R-:W-:-:S05]  /*0510*/  MOV R3, UR8 ;  /* 0x0000000800037c02 */ /* 0x000fca0008000f00 */
[----:B------:R-:W2:Y:S01]  /*0520*/  LDG.E R11, desc[UR14][R2.64] ;  /* 0x0000000e020b7981 */ /* 0x000ea2000c1e1900 */
[----:B------:R-:W-:Y:S01]  /*0530*/  UIADD3 UR8, UPT, UPT, UR12, -0x2, URZ ;  /* 0xfffffffe0c087890 */ /* 0x000fe2000fffe0ff */
[----:B------:R-:W-:-:S03]  /*0540*/  IMAD.MOV.U32 R13, RZ, RZ, 0x1 ;  /* 0x00000001ff0d7424 */ /* 0x000fc600078e00ff */
[----:B------:R-:W-:Y:S01]  /*0550*/  UISETP.GE.U32.AND UP1, UPT, UR8, 0xf, UPT ;  /* 0x0000000f0800788c */ /* 0x000fe2000bf26070 */
[----:B--2---:R-:W-:-:S08]  /*0560*/  FADD R11, |R11|, -RZ ;  /* 0x800000ff0b0b7221 */ /* 0x004fd00000000200 */
[----:B------:R-:W-:Y:S05]  /*0570*/  BRA.U !UP1, `(.L_x_5) ;  /* 0x0000000109a47547 */ /* 0x000fea000b800000 */
[----:B------:R-:W-:Y:S01]  /*0580*/  UIMAD UR8, UR5, UR12, UR7 ;  /* 0x0000000c050872a4 */ /* 0x000fe2000f8e0207 */
[----:B------:R-:W-:Y:S01]  /*0590*/  IMAD.MOV.U32 R0, RZ, RZ, RZ ;  /* 0x000000ffff007224 */ /* 0x000fe200078e00ff */
[----:B------:R-:W-:Y:S01]  /*05a0*/  UIADD3 UR7, UP1, UPT, UR9, 0x20, URZ ;  /* 0x0000002009077890 */ /* 0x000fe2000ff3e0ff */
[----:B------:R-:W-:Y:S01]  /*05b0*/  IMAD.MOV.U32 R12, RZ, RZ, R10 ;  /* 0x000000ffff0c7224 */ /* 0x000fe200078e000a */
[----:B------:R-:W-:-:S04]  /*05c0*/  ULEA.HI.X UR6, UR6, UR11, UR8, 0x2, UP0 ;  /* 0x0000000b06067291 */ /* 0x000fc800080f1408 */
[----:B------:R-:W-:Y:S01]  /*05d0*/  UIADD3.X UR6, UPT, UPT, URZ, UR6, URZ, UP1, !UPT ;  /* 0x00000006ff067290 */ /* 0x000fe20008ffe4ff */
[----:B------:R-:W-:-:S05]  /*05e0*/  MOV R13, UR7 ;  /* 0x00000007000d7c02 */ /* 0x000fca0008000f00 */
[----:B------:R-:W-:-:S07]  /*05f0*/  IMAD.U32 R14, RZ, RZ, UR6 ;  /* 0x00000006ff0e7e24 */ /* 0x000fce000f8e00ff */
.L_x_6:
[----:B------:R-:W-:Y:S02]  /*0600*/  IMAD.MOV.U32 R4, RZ, RZ, R13 ;  /* 0x000000ffff047224 */ /* 0x000fe400078e000d */
[----:B------:R-:W-:-:S05]  /*0610*/  IMAD.MOV.U32 R5, RZ, RZ, R14 ;  /* 0x000000ffff057224 */ /* 0x000fca00078e000e */
[----:B------:R-:W2:Y:S04]  /*0620*/  LDG.E R24, desc[UR14][R4.64+-0x1c] ;  /* 0xffffe40e04187981 */ /* 0x000ea8000c1e1900 */
[----:B------:R-:W2:Y:S04]  /*0630*/  LDG.E R19, desc[UR14][R4.64+-0x18] ;  /* 0xffffe80e04137981 */ /* 0x000ea8000c1e1900 */
[----:B------:R-:W3:Y:S04]  /*0640*/  LDG.E R26, desc[UR14][R4.64+-0x14] ;  /* 0xffffec0e041a7981 */ /* 0x000ee8000c1e1900 */
[----:B------:R-:W3:Y:S04]  /*0650*/  LDG.E R21, desc[UR14][R4.64+-0x10] ;  /* 0xfffff00e04157981 */ /* 0x000ee8000c1e1900 */
[----:B------:R-:W4:Y:S04]  /*0660*/  LDG.E R13, desc[UR14][R4.64+-0xc] ;  /* 0xfffff40e040d7981 */ /* 0x000f28000c1e1900 */
[----:B------:R-:W4:Y:S04]  /*0670*/  LDG.E R14, desc[UR14][R4.64+-0x8] ;  /* 0xfffff80e040e7981 */ /* 0x000f28000c1e1900 */
[----:B------:R-:W5:Y:S04]  /*0680*/  LDG.E R15, desc[UR14][R4.64+-0x4] ;  /* 0xfffffc0e040f7981 */ /* 0x000f68000c1e1900 */
[----:B------:R-:W5:Y:S04]  /*0690*/  LDG.E R16, desc[UR14][R4.64] ;  /* 0x0000000e04107981 */ /* 0x000f68000c1e1900 */
[----:B------:R-:W5:Y:S04]  /*06a0*/  LDG.E R17, desc[UR14][R4.64+0x4] ;  /* 0x0000040e04117981 */ /* 0x000f68000c1e1900 */
[----:B------:R-:W5:Y:S04]  /*06b0*/  LDG.E R22, desc[UR14][R4.64+0x8] ;  /* 0x0000080e04167981 */ /* 0x000f68000c1e1900 */
[----:B------:R-:W5:Y:S01]  /*06c0*/  LDG.E R28, desc[UR14][R4.64+0x14] ;  /* 0x0000140e041c7981 */ /* 0x000f62000c1e1900 */
[----:B--2---:R-:W-:-:S03]  /*06d0*/  FMNMX3 R19, |R24|, R11, |R19|, !PT ;  /* 0x0000000b18137276 */ /* 0x004fc60007800613 */
[----:B------:R-:W2:Y:S04]  /*06e0*/  LDG.E R24, desc[UR14][R4.64+0xc] ;  /* 0x00000c0e04187981 */ /* 0x000ea8000c1e1900 */
[----:B------:R-:W2:Y:S01]  /*06f0*/  LDG.E R11, desc[UR14][R4.64+0x10] ;  /* 0x0000100e040b7981 */ /* 0x000ea2000c1e1900 */
[----:B---3--:R-:W-:-:S03]  /*0700*/  FMNMX3 R23, |R26|, R19, |R21|, !PT ;  /* 0x000000131a177276 */ /* 0x008fc60007800615 */
[----:B------:R-:W3:Y:S04]  /*0710*/  LDG.E R21, desc[UR14][R4.64+0x18] ;  /* 0x0000180e04157981 */ /* 0x000ee8000c1e1900 */
[----:B------:R-:W3:Y:S04]  /*0720*/  LDG.E R26, desc[UR14][R4.64+0x1c] ;  /* 0x00001c0e041a7981 */ /* 0x000ee8000c1e1900 */
[----:B------:R-:W3:Y:S01]  /*0730*/  LDG.E R19, desc[UR14][R4.64+0x20] ;  /* 0x0000200e04137981 */ /* 0x000ee2000c1e1900 */
[----:B----4-:R-:W-:Y:S02]  /*0740*/  FMNMX3 R13, |R13|, R23, |R14|, !PT ;  /* 0x000000170d0d7276 */ /* 0x010fe4000780060e */
[----:B------:R-:W-:-:S02]  /*0750*/  IADD3 R12, PT, PT, R12, 0x10, RZ ;  /* 0x000000100c0c7810 */ /* 0x000fc40007ffe0ff */
[----:B-----5:R-:W-:Y:S02]  /*0760*/  FMNMX3 R13, |R15|, R13, |R16|, !PT ;  /* 0x0000000d0f0d7276 */ /* 0x020fe40007800610 */
[----:B------:R-:W-:Y:S02]  /*0770*/  ISETP.NE.AND P0, PT, R12, RZ, PT ;  /* 0x000000ff0c00720c */ /* 0x000fe40003f05270 */
[----:B------:R-:W-:Y:S01]  /*0780*/  FMNMX3 R13, |R17|, R13, |R22|, !PT ;  /* 0x0000000d110d7276 */ /* 0x000fe20007800616 */
[----:B------:R-:W-:-:S03]  /*0790*/  VIADD R0, R0, 0x10 ;  /* 0x0000001000007836 */ /* 0x000fc60000000000 */
[----:B--2---:R-:W-:Y:S02]  /*07a0*/  FMNMX3 R11, |R24|, R13, |R11|, !PT ;  /* 0x0000000d180b7276 */ /* 0x004fe4000780060b */
[----:B------:R-:W-:Y:S02]  /*07b0*/  IADD3 R13, P1, PT, R4, 0x40, RZ ;  /* 0x00000040040d7810 */ /* 0x000fe40007f3e0ff */
[----:B---3--:R-:W-:-:S03]  /*07c0*/  FMNMX3 R11, |R28|, R11, |R21|, !PT ;  /* 0x0000000b1c0b7276 */ /* 0x008fc60007800615 */
[----:B------:R-:W-:Y:S01]  /*07d0*/  IMAD.X R14, RZ, RZ, R5, P1 ;  /* 0x000000ffff0e7224 */ /* 0x000fe200008e0605 */
[----:B------:R-:W-:Y:S01]  /*07e0*/  FMNMX3 R11, |R26|, R11, |R19|, !PT ;  /* 0x0000000b1a0b7276 */ /* 0x000fe20007800613 */
[----:B------:R-:W-:Y:S06]  /*07f0*/  @P0 BRA `(.L_x_6) ;  /* 0xfffffffc00800947 */ /* 0x000fec000383ffff */
[----:B------:R-:W-:-:S07]  /*0800*/  VIADD R13, R0, 0x1 ;  /* 0x00000001000d7836 */ /* 0x000fce0000000000 */
.L_x_5:
[----:B------:R-:W-:-:S13]  /*0810*/  LOP3.LUT P0, RZ, R20, 0xf, RZ, 0xc0, !PT ;  /* 0x0000000f14ff7812 */ /* 0x000fda000780c0ff */
[----:B------:R-:W-:Y:S05]  /*0820*/  @!P0 BRA `(.L_x_7) ;  /* 0x0000000000a08947 */ /* 0x000fea0003800000 */
[----:B------:R-:W-:Y:S02]  /*0830*/  ISETP.GE.U32.AND P0, PT, R9, 0x7, PT ;  /* 0x000000070900780c */ /* 0x000fe40003f06070 */
[----:B------:R-:W-:-:S11]  /*0840*/  LOP3.LUT P1, RZ, R18, 0x7, RZ, 0xc0, !PT ;  /* 0x0000000712ff7812 */ /* 0x000fd6000782c0ff */
[----:B------:R-:W-:Y:S05]  /*0850*/  @!P0 BRA `(.L_x_8) ;  /* 0x0000000000388947 */ /* 0x000fea0003800000 */
[----:B------:R-:W-:-:S05]  /*0860*/  IMAD.WIDE.U32 R4, R13, 0x4, R2 ;  /* 0x000000040d047825 */ /* 0x000fca00078e0002 */
[----:B------:R-:W2:Y:S04]  /*0870*/  LDG.E R0, desc[UR14][R4.64] ;  /* 0x0000000e04007981 */ /* 0x000ea8000c1e1900 */
[----:B------:R-:W2:Y:S04]  /*0880*/  LDG.E R12, desc[UR14][R4.64+0x4] ;  /* 0x0000040e040c7981 */ /* 0x000ea8000c1e1900 */
[----:B------:R-:W3:Y:S04]  /*0890*/  LDG.E R15, desc[UR14][R4.64+0x8] ;  /* 0x0000080e040f7981 */ /* 0x000ee8000c1e1900 */
[----:B------:R-:W3:Y:S04]  /*08a0*/  LDG.E R14, desc[UR14][R4.64+0xc] ;  /* 0x00000c0e040e7981 */ /* 0x000ee8000c1e1900 */
[----:B------:R-:W4:Y:S04]  /*08b0*/  LDG.E R17, desc[UR14][R4.64+0x10] ;  /* 0x0000100e04117981 */ /* 0x000f28000c1e1900 */
[----:B------:R-:W4:Y:S04]  /*08c0*/  LDG.E R16, desc[UR14][R4.64+0x14] ;  /* 0x0000140e04107981 */ /* 0x000f28000c1e1900 */
[----:B------:R-:W5:Y:S04]  /*08d0*/  LDG.E R19, desc[UR14][R4.64+0x18] ;  /* 0x0000180e04137981 */ /* 0x000f68000c1e1900 */
[----:B------:R-:W5:Y:S01]  /*08e0*/  LDG.E R21, desc[UR14][R4.64+0x1c] ;  /* 0x00001c0e04157981 */ /* 0x000f62000c1e1900 */
[----:B------:R-:W-:-:S02]  /*08f0*/  IADD3 R13, PT, PT, R13, 0x8, RZ ;  /* 0x000000080d0d7810 */ /* 0x000fc40007ffe0ff */
[----:B--2---:R-:W-:-:S04]  /*0900*/  FMNMX3 R0, |R0|, R11, |R12|, !PT ;  /* 0x0000000b00007276 */ /* 0x004fc8000780060c */
[----:B---3--:R-:W-:-:S04]  /*0910*/  FMNMX3 R0, |R15|, R0, |R14|, !PT ;  /* 0x000000000f007276 */ /* 0x008fc8000780060e */
[----:B----4-:R-:W-:-:S04]  /*0920*/  FMNMX3 R0, |R17|, R0, |R16|, !PT ;  /* 0x0000000011007276 */ /* 0x010fc80007800610 */
[----:B-----5:R-:W-:-:S07]  /*0930*/  FMNMX3 R11, |R19|, R0, |R21|, !PT ;  /* 0x00000000130b7276 */ /* 0x020fce0007800615 */
.L_x_8:
[----:B------:R-:W-:Y:S05]  /*0940*/  @!P1 BRA `(.L_x_7) ;  /* 0x0000000000589947 */ /* 0x000fea0003800000 */
[----:B------:R-:W-:Y:S02]  /*0950*/  ISETP.GE.U32.AND P0, PT, R8, 0x3, PT ;  /* 0x000000030800780c */ /* 0x000fe40003f06070 */
[----:B------:R-:W-:-:S11]  /*0960*/  ISETP.NE.AND P1, PT, R7, RZ, PT ;  /* 0x000000ff0700720c */ /* 0x000fd60003f25270 */
[----:B------:R-:W-:Y:S05]  /*0970*/  @!P0 BRA `(.L_x_9) ;  /* 0x0000000000208947 */ /* 0x000fea0003800000 */
[----:B------:R-:W-:-:S05]  /*0980*/  IMAD.WIDE.U32 R4, R13, 0x4, R2 ;  /* 0x000000040d047825 */ /* 0x000fca00078e0002 */
[----:B------:R-:W2:Y:S04]  /*0990*/  LDG.E R0, desc[UR14][R4.64] ;  /* 0x0000000e04007981 */ /* 0x000ea8000c1e1900 */
[----:B------:R-:W2:Y:S04]  /*09a0*/  LDG.E R12, desc[UR14][R4.64+0x4] ;  /* 0x0000040e040c7981 */ /* 0x000ea8000c1e1900 */
[----:B------:R-:W3:Y:S04]  /*09b0*/  LDG.E R15, desc[UR14][R4.64+0x8] ;  /* 0x0000080e040f7981 */ /* 0x000ee8000c1e1900 */
[----:B------:R-:W3:Y:S01]  /*09c0*/  LDG.E R14, desc[UR14][R4.64+0xc] ;  /* 0x00000c0e040e7981 */ /* 0x000ee2000c1e1900 */
[----:B------:R-:W-:Y:S01]  /*09d0*/  VIADD R13, R13, 0x4 ;  /* 0x000000040d0d7836 */ /* 0x000fe20000000000 */
[----:B--2---:R-:W-:-:S04]  /*09e0*/  FMNMX3 R0, |R0|, R11, |R12|, !PT ;  /* 0x0000000b00007276 */ /* 0x004fc8000780060c */
[----:B---3--:R-:W-:-:S07]  /*09f0*/  FMNMX3 R11, |R15|, R0, |R14|, !PT ;  /* 0x000000000f0b7276 */ /* 0x008fce000780060e */
.L_x_9:
[----:B------:R-:W-:Y:S05]  /*0a00*/  @!P1 BRA `(.L_x_7) ;  /* 0x0000000000289947 */ /* 0x000fea0003800000 */
[----:B------:R-:W-:-:S05]  /*0a10*/  IMAD.WIDE.U32 R4, R13, 0x4, R2 ;  /* 0x000000040d047825 */ /* 0x000fca00078e0002 */
[----:B------:R-:W2:Y:S01]  /*0a20*/  LDG.E R0, desc[UR14][R4.64] ;  /* 0x0000000e04007981 */ /* 0x000ea2000c1e1900 */
[----:B------:R-:W-:Y:S02]  /*0a30*/  ISETP.NE.AND P0, PT, R7, 0x1, PT ;  /* 0x000000010700780c */ /* 0x000fe40003f05270 */
[----:B--2---:R-:W-:-:S11]  /*0a40*/  FMNMX R11, R11, |R0|, !PT ;  /* 0x400000000b0b7209 */ /* 0x004fd60007800000 */
[----:B------:R-:W-:Y:S05]  /*0a50*/  @!P0 BRA `(.L_x_7) ;  /* 0x0000000000148947 */ /* 0x000fea0003800000 */
[----:B------:R-:W-:Y:S01]  /*0a60*/  ISETP.NE.AND P0, PT, R7, 0x2, PT ;  /* 0x000000020700780c */ /* 0x000fe20003f05270 */
[----:B------:R-:W2:-:S12]  /*0a70*/  LDG.E R0, desc[UR14][R4.64+0x4] ;  /* 0x0000040e04007981 */ /* 0x000e98000c1e1900 */
[----:B------:R-:W3:Y:S01]  /*0a80*/  @P0 LDG.E R12, desc[UR14][R4.64+0x8] ;  /* 0x0000080e040c0981 */ /* 0x000ee2000c1e1900 */
[----:B--2---:R-:W-:-:S04]  /*0a90*/  FMNMX R11, R11, |R0|, !PT ;  /* 0x400000000b0b7209 */ /* 0x004fc80007800000 */
[----:B---3--:R-:W-:-:S07]  /*0aa0*/  @P0 FMNMX R11, R11, |R12|, !PT ;  /* 0x4000000c0b0b0209 */ /* 0x008fce0007800000 */
.L_x_7:
[----:B------:R-:W0:Y:S01]  /*0ab0*/  LDC R15, c[0x0][0x390] ;  /* 0x0000e400ff0f7b82 */ /* 0x000e220000000800 */
[----:B------:R-:W-:Y:S01]  /*0ac0*/  LOP3.LUT R12, R11, 0xfe000000, RZ, 0xc0, !PT ;  /* 0xfe0000000b0c7812 */ /* 0x000fe200078ec0ff */
[----:B------:R-:W-:Y:S01]  /*0ad0*/  IMAD.MOV.U32 R13, RZ, RZ, RZ ;  /* 0x000000ffff0d7224 */ /* 0x000fe200078e00ff */
[----:B------:R-:W-:Y:S02]  /*0ae0*/  CS2R R16, SRZ ;  /* 0x0000000000107805 */ /* 0x000fe4000001ff00 */
[----:B------:R-:W-:-:S05]  /*0af0*/  LOP3.LUT R0, R12, 0x7e800000, RZ, 0x3c, !PT ;  /* 0x7e8000000c007812 */ /* 0x000fca00078e3cff */
[----:B------:R-:W-:Y:S01]  /*0b00*/  FMUL R14, R0, R11 ;  /* 0x0000000b000e7220 */ /* 0x000fe20000400000 */
[----:B0-----:R-:W-:-:S13]  /*0b10*/  ISETP.GE.U32.AND P0, PT, R15, 0x8, PT ;  /* 0x000000080f00780c */ /* 0x001fda0003f06070 */
[----:B------:R-:W-:Y:S05]  /*0b20*/  @!P0 BRA `(.L_x_10) ;  /* 0x0000000400248947 */ /* 0x000fea0003800000 */
[----:B------:R-:W-:Y:S01]  /*0b30*/  IMAD.MOV.U32 R13, RZ, RZ, RZ ;  /* 0x000000ffff0d7224 */ /* 0x000fe200078e00ff */
[----:B------:R-:W-:-:S07]  /*0b40*/  CS2R R16, SRZ ;  /* 0x0000000000107805 */ /* 0x000fce000001ff00 */
.L_x_11:
[----:B------:R-:W-:-:S05]  /*0b50*/  IMAD.WIDE.U32 R4, R17, 0x4, R2 ;  /* 0x0000000411047825 */ /* 0x000fca00078e0002 */
[----:B------:R-:W2:Y:S04]  /*0b60*/  LDG.E R19, desc[UR14][R4.64] ;  /* 0x0000000e04137981 */ /* 0x000ea8000c1e1900 */
[----:B------:R-:W3:Y:S04]  /*0b70*/  LDG.E R24, desc[UR14][R4.64+0x4] ;  /* 0x0000040e04187981 */ /* 0x000ee8000c1e1900 */
[----:B------:R-:W4:Y:S04]  /*0b80*/  LDG.E R23, desc[UR14][R4.64+0x8] ;  /* 0x0000080e04177981 */ /* 0x000f28000c1e1900 */
[----:B------:R-:W5:Y:S04]  /*0b90*/  LDG.E R29, desc[UR14][R4.64+0xc] ;  /* 0x00000c0e041d7981 */ /* 0x000f68000c1e1900 */
[----:B------:R-:W3:Y:S01]  /*0ba0*/  LDG.E R27, desc[UR14][R4.64+0x10] ;  /* 0x0000100e041b7981 */ /* 0x000ee2000c1e1900 */
[----:B------:R-:W-:-:S03]  /*0bb0*/  ISETP.NE.AND P0, PT, R17, R16, PT ;  /* 0x000000101100720c */ /* 0x000fc60003f05270 */
[----:B------:R-:W3:Y:S01]  /*0bc0*/  LDG.E R25, desc[UR14][R4.64+0x14] ;  /* 0x0000140e04197981 */ /* 0x000ee2000c1e1900 */
[----:B------:R-:W-:Y:S01]  /*0bd0*/  IADD3 R22, PT, PT, R16, 0x1, RZ ;  /* 0x0000000110167810 */ /* 0x000fe20007ffe0ff */
[----:B------:R-:W-:Y:S02]  /*0be0*/  VIADD R21, R17, 0x1 ;  /* 0x0000000111157836 */ /* 0x000fe40000000000 */
[----:B------:R-:W3:Y:S01]  /*0bf0*/  LDG.E R26, desc[UR14][R4.64+0x1c] ;  /* 0x00001c0e041a7981 */ /* 0x000ee2000c1e1900 */
[----:B--2---:R-:W-:-:S05]  /*0c00*/  FMUL R19, R0, |R19| ;  /* 0x4000001300137220 */ /* 0x004fca0000400000 */
[----:B------:R-:W-:Y:S01]  /*0c10*/  FSETP.NEU.OR P0, PT, R19, R14, P0 ;  /* 0x0000000e1300720b */ /* 0x000fe2000070d400 */
[C---:B----4-:R-:W-:Y:S01]  /*0c20*/  FMUL R23, R0.reuse, |R23| ;  /* 0x4000001700177220 */ /* 0x050fe20000400000 */
[C---:B-----5:R-:W-:Y:S01]  /*0c30*/  FMUL R29, R0.reuse, |R29| ;  /* 0x4000001d001d7220 */ /* 0x060fe20000400000 */
[----:B---3--:R-:W-:-:S10]  /*0c40*/  FMUL R27, R0, |R27| ;  /* 0x4000001b001b7220 */ /* 0x008fd40000400000 */
[----:B------:R-:W-:Y:S02]  /*0c50*/  @!P0 IMAD.MOV R22, RZ, RZ, R16 ;  /* 0x000000ffff168224 */ /* 0x000fe400078e0210 */
[----:B------:R-:W-:Y:S02]  /*0c60*/  FMUL R25, R0, |R25| ;  /* 0x4000001900197220 */ /* 0x000fe40000400000 */
[----:B------:R-:W-:Y:S01]  /*0c70*/  VIADD R16, R22, 0x1 ;  /* 0x0000000116107836 */ /* 0x000fe20000000000 */
[----:B------:R-:W-:Y:S01]  /*0c80*/  ISETP.NE.AND P1, PT, R21, R22, PT ;  /* 0x000000161500720c */ /* 0x000fe20003f25270 */
[----:B------:R-:W-:Y:S02]  /*0c90*/  FMUL R21, R0, |R24| ;  /* 0x4000001800157220 */ /* 0x000fe40000400000 */
[----:B------:R0:W2:Y:S03]  /*0ca0*/  LDG.E R24, desc[UR14][R4.64+0x18] ;  /* 0x0000180e04187981 */ /* 0x0000a6000c1e1900 */
[----:B------:R-:W-:-:S13]  /*0cb0*/  FSETP.NEU.OR P1, PT, R21, R14, P1 ;  /* 0x0000000e1500720b */ /* 0x000fda0000f2d400 */
[----:B------:R-:W-:Y:S01]  /*0cc0*/  @!P1 IADD3 R16, PT, PT, R22, RZ, RZ ;  /* 0x000000ff16109210 */ /* 0x000fe20007ffe0ff */
[----:B------:R-:W-:-:S05]  /*0cd0*/  VIADD R22, R17, 0x2 ;  /* 0x0000000211167836 */ /* 0x000fca0000000000 */
[----:B------:R-:W-:Y:S01]  /*0ce0*/  ISETP.NE.AND P2, PT, R22, R16, PT ;  /* 0x000000101600720c */ /* 0x000fe20003f45270 */
[----:B------:R-:W-:-:S03]  /*0cf0*/  VIADD R22, R16, 0x1 ;  /* 0x0000000110167836 */ /* 0x000fc60000000000 */
[----:B------:R-:W-:-:S13]  /*0d00*/  FSETP.NEU.OR P2, PT, R23, R14, P2 ;  /* 0x0000000e1700720b */ /* 0x000fda000174d400 */
[----:B------:R-:W-:Y:S01]  /*0d10*/  @!P2 IMAD.MOV R22, RZ, RZ, R16 ;  /* 0x000000ffff16a224 */ /* 0x000fe200078e0210 */
[----:B------:R-:W-:-:S04]  /*0d20*/  IADD3 R16, PT, PT, R17, 0x3, RZ ;  /* 0x0000000311107810 */ /* 0x000fc80007ffe0ff */
[----:B------:R-:W-:Y:S01]  /*0d30*/  ISETP.NE.AND P3, PT, R16, R22, PT ;  /* 0x000000161000720c */ /* 0x000fe20003f65270 */
[----:B------:R-:W-:-:S03]  /*0d40*/  VIADD R16, R22, 0x1 ;  /* 0x0000000116107836 */ /* 0x000fc60000000000 */
[----:B------:R-:W-:-:S13]  /*0d50*/  FSETP.NEU.OR P3, PT, R29, R14, P3 ;  /* 0x0000000e1d00720b */ /* 0x000fda0001f6d400 */
[----:B------:R-:W-:Y:S02]  /*0d60*/  @!P3 IMAD.MOV R16, RZ, RZ, R22 ;  /* 0x000000ffff10b224 */ /* 0x000fe400078e0216 */
[----:B------:R-:W-:-:S05]  /*0d70*/  VIADD R22, R17, 0x4 ;  /* 0x0000000411167836 */ /* 0x000fca0000000000 */
[----:B------:R-:W-:Y:S02]  /*0d80*/  ISETP.NE.AND P4, PT, R22, R16, PT ;  /* 0x000000101600720c */ /* 0x000fe40003f85270 */
[----:B------:R-:W-:Y:S02]  /*0d90*/  IADD3 R22, PT, PT, R16, 0x1, RZ ;  /* 0x0000000110167810 */ /* 0x000fe40007ffe0ff */
[----:B------:R-:W-:-:S13]  /*0da0*/  FSETP.NEU.OR P4, PT, R27, R14, P4 ;  /* 0x0000000e1b00720b */ /* 0x000fda000278d400 */
[----:B------:R-:W-:Y:S02]  /*0db0*/  @!P4 IMAD.MOV R22, RZ, RZ, R16 ;  /* 0x000000ffff16c224 */ /* 0x000fe400078e0210 */
[----:B------:R-:W-:-:S05]  /*0dc0*/  VIADD R16, R17, 0x5 ;  /* 0x0000000511107836 */ /* 0x000fca0000000000 */
[----:B------:R-:W-:Y:S01]  /*0dd0*/  ISETP.NE.AND P5, PT, R16, R22, PT ;  /* 0x000000161000720c */ /* 0x000fe20003fa5270 */
[----:B------:R-:W-:-:S03]  /*0de0*/  VIADD R16, R22, 0x1 ;  /* 0x0000000116107836 */ /* 0x000fc60000000000 */
[----:B------:R-:W-:-:S13]  /*0df0*/  FSETP.NEU.OR P5, PT, R25, R14, P5 ;  /* 0x0000000e1900720b */ /* 0x000fda0002fad400 */
[----:B------:R-:W-:Y:S01]  /*0e00*/  @!P5 IADD3 R16, PT, PT, R22, RZ, RZ ;  /* 0x000000ff1610d210 */ /* 0x000fe20007ffe0ff */
[----:B------:R-:W-:-:S05]  /*0e10*/  VIADD R22, R17, 0x6 ;  /* 0x0000000611167836 */ /* 0x000fca0000000000 */
[----:B------:R-:W-:Y:S01]  /*0e20*/  ISETP.NE.AND P6, PT, R22, R16, PT ;  /* 0x000000101600720c */ /* 0x000fe20003fc5270 */
[----:B------:R-:W-:-:S04]  /*0e30*/  IMAD.MOV.U32 R22, RZ, RZ, R13 ;  /* 0x000000ffff167224 */ /* 0x000fc800078e000d */
[----:B------:R-:W-:Y:S01]  /*0e40*/  @P0 FFMA R22, R19, R19, R22 ;  /* 0x0000001313160223 */ /* 0x000fe20000000016 */
[----:B------:R-:W-:-:S03]  /*0e50*/  VIADD R13, R16, 0x1 ;  /* 0x00000001100d7836 */ /* 0x000fc60000000000 */
[----:B------:R-:W-:Y:S01]  /*0e60*/  @P1 FFMA R22, R21, R21, R22 ;  /* 0x0000001515161223 */ /* 0x000fe20000000016 */
[----:B------:R-:W-:-:S03]  /*0e70*/  FMUL R19, R0, |R26| ;  /* 0x4000001a00137220 */ /* 0x000fc60000400000 */
[----:B------:R-:W-:Y:S01]  /*0e80*/  @P2 FFMA R22, R23, R23, R22 ;  /* 0x0000001717162223 */ /* 0x000fe20000000016 */
[----:B0-----:R-:W-:-:S03]  /*0e90*/  LOP3.LUT R4, R15, 0x7ffffff8, RZ, 0xc0, !PT ;  /* 0x7ffffff80f047812 */ /* 0x001fc600078ec0ff */
[----:B------:R-:W-:-:S04]  /*0ea0*/  @P3 FFMA R22, R29, R29, R22 ;  /* 0x0000001d1d163223 */ /* 0x000fc80000000016 */
[----:B------:R-:W-:-:S04]  /*0eb0*/  @P4 FFMA R22, R27, R27, R22 ;  /* 0x0000001b1b164223 */ /* 0x000fc80000000016 */
[----:B------:R-:W-:Y:S01]  /*0ec0*/  @P5 FFMA R22, R25, R25, R22 ;  /* 0x0000001919165223 */ /* 0x000fe20000000016 */
[----:B--2---:R-:W-:-:S05]  /*0ed0*/  FMUL R24, R0, |R24| ;  /* 0x4000001800187220 */ /* 0x004fca0000400000 */
[----:B------:R-:W-:-:S13]  /*0ee0*/  FSETP.NEU.OR P6, PT, R24, R14, P6 ;  /* 0x0000000e1800720b */ /* 0x000fda00037cd400 */
[----:B------:R-:W-:Y:S01]  /*0ef0*/  @!P6 IADD3 R13, PT, PT, R16, RZ, RZ ;  /* 0x000000ff100de210 */ /* 0x000fe20007ffe0ff */
[C---:B------:R-:W-:Y:S02]  /*0f00*/  VIADD R16, R17.reuse, 0x7 ;  /* 0x0000000711107836 */ /* 0x040fe40000000000 */
[----:B------:R-:W-:-:S03]  /*0f10*/  VIADD R17, R17, 0x8 ;  /* 0x0000000811117836 */ /* 0x000fc60000000000 */
[----:B------:R-:W-:Y:S02]  /*0f20*/  ISETP.NE.AND P0, PT, R16, R13, PT ;  /* 0x0000000d1000720c */ /* 0x000fe40003f05270 */
[----:B------:R-:W-:Y:S02]  /*0f30*/  ISETP.NE.AND P1, PT, R17, R4, PT ;  /* 0x000000041100720c */ /* 0x000fe40003f25270 */
[----:B------:R-:W-:Y:S01]  /*0f40*/  FSETP.NEU.OR P0, PT, R19, R14, P0 ;  /* 0x0000000e1300720b */ /* 0x000fe2000070d400 */
[----:B------:R-:W-:Y:S01]  /*0f50*/  @P6 FFMA R22, R24, R24, R22 ;  /* 0x0000001818166223 */ /* 0x000fe20000000016 */
[----:B------:R-:W-:-:S11]  /*0f60*/  VIADD R16, R13, 0x1 ;  /* 0x000000010d107836 */ /* 0x000fd60000000000 */
[----:B------:R-:W-:Y:S01]  /*0f70*/  @P0 FFMA R22, R19, R19, R22 ;  /* 0x0000001313160223 */ /* 0x000fe20000000016 */
[----:B------:R-:W-:-:S03]  /*0f80*/  @!P0 IADD3 R16, PT, PT, R13, RZ, RZ ;  /* 0x000000ff0d108210 */ /* 0x000fc60007ffe0ff */
[----:B------:R-:W-:Y:S01]  /*0f90*/  IMAD.MOV.U32 R13, RZ, RZ, R22 ;  /* 0x000000ffff0d7224 */ /* 0x000fe200078e0016 */
[----:B------:R-:W-:Y:S06]  /*0fa0*/  @P1 BRA `(.L_x_11) ;  /* 0xfffffff800e81947 */ /* 0x000fec000383ffff */
[----:B------:R-:W-:-:S07]  /*0fb0*/  IMAD.MOV.U32 R17, RZ, RZ, R4 ;  /* 0x000000ffff117224 */ /* 0x000fce00078e0004 */
.L_x_10:
[----:B------:R-:W-:-:S13]  /*0fc0*/  ISETP.NE.AND P0, PT, R6, RZ, PT ;  /* 0x000000ff0600720c */ /* 0x000fda0003f05270 */
[----:B------:R-:W-:Y:S05]  /*0fd0*/  @!P0 BRA `(.L_x_12) ;  /* 0x00000004002c8947 */ /* 0x000fea0003800000 */
[----:B------:R-:W-:Y:S01]  /*0fe0*/  VIADD R4, R6, 0xffffffff ;  /* 0xffffffff06047836 */ /* 0x000fe20000000000 */
[----:B------:R-:W-:-:S04]  /*0ff0*/  LOP3.LUT P3, R26, R15, 0x3, RZ, 0xc0, !PT ;  /* 0x000000030f1a7812 */ /* 0x000fc8000786c0ff */
[----:B------:R-:W-:-:S13]  /*1000*/  ISETP.GE.U32.AND P0, PT, R4, 0x3, PT ;  /* 0x000000030400780c */ /* 0x000fda0003f06070 */
[----:B------:R-:W-:Y:S05]  /*1010*/  @!P0 BRA `(.L_x_13) ;  /* 0x0000000000848947 */ /* 0x000fea0003800000 */
[----:B------:R-:W-:-:S05]  /*1020*/  IMAD.WIDE.U32 R4, R17, 0x4, R2 ;  /* 0x0000000411047825 */ /* 0x000fca00078e0002 */
[----:B------:R-:W2:Y:S04]  /*1030*/  LDG.E R23, desc[UR14][R4.64] ;  /* 0x0000000e04177981 */ /* 0x000ea8000c1e1900 */
[----:B------:R-:W3:Y:S04]  /*1040*/  LDG.E R25, desc[UR14][R4.64+0x4] ;  /* 0x0000040e04197981 */ /* 0x000ee8000c1e1900 */
[----:B------:R-:W4:Y:S04]  /*1050*/  LDG.E R19, desc[UR14][R4.64+0x8] ;  /* 0x0000080e04137981 */ /* 0x000f28000c1e1900 */
[----:B------:R0:W5:Y:S01]  /*1060*/  LDG.E R21, desc[UR14][R4.64+0xc] ;  /* 0x00000c0e04157981 */ /* 0x000162000c1e1900 */
[C---:B------:R-:W-:Y:S01]  /*1070*/  ISETP.NE.AND P0, PT, R17.reuse, R16, PT ;  /* 0x000000101100720c */ /* 0x040fe20003f05270 */
[----:B------:R-:W-:-:S02]  /*1080*/  VIADD R28, R17, 0x3 ;  /* 0x00000003111c7836 */ /* 0x000fc40000000000 */
[----:B0-----:R-:W-:Y:S02]  /*1090*/  VIADD R5, R17, 0x2 ;  /* 0x0000000211057836 */ /* 0x001fe40000000000 */
[----:B--2---:R-:W-:Y:S01]  /*10a0*/  FMUL R22, R0, |R23| ;  /* 0x4000001700167220 */ /* 0x004fe20000400000 */
[----:B------:R-:W-:Y:S01]  /*10b0*/  IADD3 R23, PT, PT, R16, 0x1, RZ ;  /* 0x0000000110177810 */ /* 0x000fe20007ffe0ff */
[----:B---3--:R-:W-:-:S03]  /*10c0*/  FMUL R24, R0, |R25| ;  /* 0x4000001900187220 */ /* 0x008fc60000400000 */
[----:B------:R-:W-:Y:S01]  /*10d0*/  FSETP.NEU.OR P0, PT, R22, R14, P0 ;  /* 0x0000000e1600720b */ /* 0x000fe2000070d400 */
[C---:B----4-:R-:W-:Y:S01]  /*10e0*/  FMUL R4, R0.reuse, |R19| ;  /* 0x4000001300047220 */ /* 0x050fe20000400000 */
[----:B-----5:R-:W-:-:S11]  /*10f0*/  FMUL R21, R0, |R21| ;  /* 0x4000001500157220 */ /* 0x020fd60000400000 */
[----:B------:R-:W-:Y:S02]  /*1100*/  @!P0 IMAD.MOV R23, RZ, RZ, R16 ;  /* 0x000000ffff178224 */ /* 0x000fe400078e0210 */
[----:B------:R-:W-:Y:S01]  /*1110*/  @P0 FFMA R13, R22, R22, R13 ;  /* 0x00000016160d0223 */ /* 0x000fe2000000000d */
[C---:B------:R-:W-:Y:S02]  /*1120*/  VIADD R16, R17.reuse, 0x1 ;  /* 0x0000000111107836 */ /* 0x040fe40000000000 */
[----:B------:R-:W-:-:S03]  /*1130*/  VIADD R17, R17, 0x4 ;  /* 0x0000000411117836 */ /* 0x000fc60000000000 */
[----:B------:R-:W-:Y:S01]  /*1140*/  ISETP.NE.AND P1, PT, R16, R23, PT ;  /* 0x000000171000720c */ /* 0x000fe20003f25270 */
[----:B------:R-:W-:-:S03]  /*1150*/  VIADD R16, R23, 0x1 ;  /* 0x0000000117107836 */ /* 0x000fc60000000000 */
[----:B------:R-:W-:-:S13]  /*1160*/  FSETP.NEU.OR P1, PT, R24, R14, P1 ;  /* 0x0000000e1800720b */ /* 0x000fda0000f2d400 */
[----:B------:R-:W-:Y:S01]  /*1170*/  @!P1 IADD3 R16, PT, PT, R23, RZ, RZ ;  /* 0x000000ff17109210 */ /* 0x000fe20007ffe0ff */
[----:B------:R-:W-:-:S03]  /*1180*/  @P1 FFMA R13, R24, R24, R13 ;  /* 0x00000018180d1223 */ /* 0x000fc6000000000d */
        /* <DEDUP_REMOVED lines=8> */
[----:B------:R-:W-:Y:S01]  /*1210*/  @P4 FFMA R13, R21, R21, R13 ;  /* 0x00000015150d4223 */ /* 0x000fe2000000000d */
[----:B------:R-:W-:-:S07]  /*1220*/  @!P4 IMAD.MOV R16, RZ, RZ, R5 ;  /* 0x000000ffff10c224 */ /* 0x000fce00078e0205 */
.L_x_13:
[----:B------:R-:W-:Y:S05]  /*1230*/  @!P3 BRA `(.L_x_12) ;  /* 0x000000000094b947 */ /* 0x000fea0003800000 */
[----:B------:R-:W-:-:S13]  /*1240*/  ISETP.NE.AND P3, PT, R26, 0x1, PT ;  /* 0x000000011a00780c */ /* 0x000fda0003f65270 */
[----:B------:R-:W-:-:S05]  /*1250*/  @P3 IMAD.WIDE.U32 R4, R17, 0x4, R2 ;  /* 0x0000000411043825 */ /* 0x000fca00078e0002 */
[----:B------:R-:W2:Y:S01]  /*1260*/  @P3 LDG.E R19, desc[UR14][R4.64] ;  /* 0x0000000e04133981 */ /* 0x000ea2000c1e1900 */
[----:B------:R-:W-:-:S03]  /*1270*/  LOP3.LUT R15, R15, 0x1, RZ, 0xc0, !PT ;  /* 0x000000010f0f7812 */ /* 0x000fc600078ec0ff */
[----:B------:R0:W3:Y:S01]  /*1280*/  @P3 LDG.E R21, desc[UR14][R4.64+0x4] ;  /* 0x0000040e04153981 */ /* 0x0000e2000c1e1900 */
[----:B------:R-:W-:Y:S02]  /*1290*/  ISETP.NE.U32.AND P2, PT, R15, 0x1, PT ;  /* 0x000000010f00780c */ /* 0x000fe40003f45070 */
[C---:B------:R-:W-:Y:S02]  /*12a0*/  @P3 ISETP.NE.AND P0, PT, R17.reuse, R16, PT ;  /* 0x000000101100320c */ /* 0x040fe40003f05270 */
[C---:B------:R-:W-:Y:S01]  /*12b0*/  @P3 IADD3 R15, PT, PT, R17.reuse, 0x1, RZ ;  /* 0x00000001110f3810 */ /* 0x040fe20007ffe0ff */
[----:B------:R-:W-:-:S08]  /*12c0*/  @P3 VIADD R17, R17, 0x2 ;  /* 0x0000000211113836 */ /* 0x000fd00000000000 */
[----:B------:R-:W-:-:S06]  /*12d0*/  @!P2 IMAD.WIDE.U32 R2, R17, 0x4, R2 ;  /* 0x000000041102a825 */ /* 0x000fcc00078e0002 */
[----:B------:R-:W4:Y:S01]  /*12e0*/  @!P2 LDG.E R3, desc[UR14][R2.64] ;  /* 0x0000000e0203a981 */ /* 0x000f22000c1e1900 */
[----:B0-----:R-:W-:Y:S01]  /*12f0*/  @P3 VIADD R4, R16, 0x1 ;  /* 0x0000000110043836 */ /* 0x001fe20000000000 */
[----:B------:R-:W-:Y:S02]  /*1300*/  PLOP3.LUT P4, PT, PT, PT, PT, 0x8, 0x80 ;  /* 0x000000000080781c */ /* 0x000fe40003f8e170 */
[----:B------:R-:W-:Y:S01]  /*1310*/  PLOP3.LUT P5, PT, PT, PT, PT, 0x8, 0x80 ;  /* 0x000000000080781c */ /* 0x000fe20003fae170 */
[C---:B--2---:R-:W-:Y:S01]  /*1320*/  @P3 FMUL R22, R0.reuse, |R19| ;  /* 0x4000001300163220 */ /* 0x044fe20000400000 */
[----:B---3--:R-:W-:-:S04]  /*1330*/  @P3 FMUL R24, R0, |R21| ;  /* 0x4000001500183220 */ /* 0x008fc80000400000 */
[----:B------:R-:W-:Y:S02]  /*1340*/  @P3 FSETP.NEU.OR P1, PT, R22, R14, P0 ;  /* 0x0000000e1600320b */ /* 0x000fe4000072d400 */
[----:B------:R-:W-:Y:S02]  /*1350*/  PLOP3.LUT P0, PT, PT, PT, PT, 0x80, 0x8 ;  /* 0x000000000008781c */ /* 0x000fe40003f0f070 */
[----:B------:R-:W-:Y:S02]  /*1360*/  @P3 PLOP3.LUT P0, PT, P1, PT, PT, 0x80, 0x8 ;  /* 0x000000000008381c */ /* 0x000fe40000f0f070 */
[----:B------:R-:W-:-:S11]  /*1370*/  @P3 PLOP3.LUT P4, PT, P1, PT, PT, 0x80, 0x8 ;  /* 0x000000000008381c */ /* 0x000fd60000f8f070 */
[----:B------:R-:W-:Y:S01]  /*1380*/  @!P0 IADD3 R4, PT, PT, R16, RZ, RZ ;  /* 0x000000ff10048210 */ /* 0x000fe20007ffe0ff */
[----:B----4-:R-:W-:Y:S01]  /*1390*/  @!P2 FMUL R0, R0, |R3| ;  /* 0x400000030000a220 */ /* 0x010fe20000400000 */
[----:B------:R-:W-:Y:S02]  /*13a0*/  @P4 FFMA R13, R22, R22, R13 ;  /* 0x00000016160d4223 */ /* 0x000fe4000000000d */
[----:B------:R-:W-:Y:S01]  /*13b0*/  @P3 ISETP.NE.AND P0, PT, R15, R4, PT ;  /* 0x000000040f00320c */ /* 0x000fe20003f05270 */
[----:B------:R-:W-:-:S03]  /*13c0*/  @P3 VIADD R2, R4, 0x1 ;  /* 0x0000000104023836 */ /* 0x000fc60000000000 */
[-C--:B------:R-:W-:Y:S02]  /*13d0*/  @P3 FSETP.NEU.OR P1, PT, R24, R14.reuse, P0 ;  /* 0x0000000e1800320b */ /* 0x080fe4000072d400 */
[----:B------:R-:W-:Y:S02]  /*13e0*/  PLOP3.LUT P0, PT, PT, PT, PT, 0x80, 0x8 ;  /* 0x000000000008781c */ /* 0x000fe40003f0f070 */
[----:B------:R-:W-:Y:S02]  /*13f0*/  @P3 PLOP3.LUT P0, PT, P1, PT, PT, 0x80, 0x8 ;  /* 0x000000000008381c */ /* 0x000fe40000f0f070 */
[----:B------:R-:W-:Y:S02]  /*1400*/  @P3 PLOP3.LUT P5, PT, P1, PT, PT, 0x80, 0x8 ;  /* 0x000000000008381c */ /* 0x000fe40000faf070 */
[----:B------:R-:W-:-:S09]  /*1410*/  FSETP.NEU.OR P1, PT, R0, R14, P2 ;  /* 0x0000000e0000720b */ /* 0x000fd2000172d400 */
[----:B------:R-:W-:Y:S02]  /*1420*/  @!P0 IMAD.MOV R2, RZ, RZ, R4 ;  /* 0x000000ffff028224 */ /* 0x000fe400078e0204 */
[----:B------:R-:W-:-:S03]  /*1430*/  @P5 FFMA R13, R24, R24, R13 ;  /* 0x00000018180d5223 */ /* 0x000fc6000000000d */
[----:B------:R-:W-:Y:S01]  /*1440*/  @P3 MOV R16, R2 ;  /* 0x0000000200103202 */ /* 0x000fe20000000f00 */
[----:B------:R-:W-:-:S03]  /*1450*/  @!P2 FFMA R0, R0, R0, R13 ;  /* 0x000000000000a223 */ /* 0x000fc6000000000d */
[----:B------:R-:W-:-:S04]  /*1460*/  @!P2 ISETP.NE.AND P0, PT, R17, R16, PT ;  /* 0x000000101100a20c */ /* 0x000fc80003f05270 */
[----:B------:R-:W-:-:S05]  /*1470*/  @!P1 FSEL R0, R0, R13, P0 ;  /* 0x0000000d00009208 */ /* 0x000fca0000000000 */
[----:B------:R-:W-:-:S07]  /*1480*/  @!P2 IMAD.MOV.U32 R13, RZ, RZ, R0 ;  /* 0x000000ffff0da224 */ /* 0x000fce00078e0000 */
.L_x_12:
[----:B------:R-:W-:-:S04]  /*1490*/  FFMA R3, R14, R14, R13 ;  /* 0x0000000e0e037223 */ /* 0x000fc8000000000d */
[----:B------:R-:W-:Y:S01]  /*14a0*/  VIADD R0, R3, 0xf3000000 ;  /* 0xf300000003007836 */ /* 0x000fe20000000000 */
[----:B------:R0:W1:Y:S04]  /*14b0*/  MUFU.RSQ R2, R3 ;  /* 0x0000000300027308 */ /* 0x0000680000001400 */
[----:B------:R-:W-:-:S13]  /*14c0*/  ISETP.GT.U32.AND P0, PT, R0, 0x727fffff, PT ;  /* 0x727fffff0000780c */ /* 0x000fda0003f04070 */
[----:B01----:R-:W-:Y:S05]  /*14d0*/  @!P0 BRA `(.L_x_14) ;  /* 0x0000000000108947 */ /* 0x003fea0003800000 */
[----:B------:R-:W-:Y:S02]  /*14e0*/  MOV R0, R3 ;  /* 0x0000000300007202 */ /* 0x000fe40000000f00 */
[----:B------:R-:W-:-:S07]  /*14f0*/  MOV R14, 0x1510 ;  /* 0x00001510000e7802 */ /* 0x000fce0000000f00 */
[----:B------:R-:W-:Y:S05]  /*1500*/  CALL.REL.NOINC `($__internal_0_$__cuda_sm20_sqrt_rn_f32_slowpath) ;  /* 0x0000000c00f87944 */ /* 0x000fea0003c00000 */
[----:B------:R-:W-:Y:S05]  /*1510*/  BRA `(.L_x_15) ;  /* 0x0000000000107947 */ /* 0x000fea0003800000 */
.L_x_14:
[----:B------:R-:W-:Y:S01]  /*1520*/  FMUL.FTZ R0, R3, R2 ;  /* 0x0000000203007220 */ /* 0x000fe20000410000 */
[----:B------:R-:W-:-:S03]  /*1530*/  FMUL.FTZ R2, R2, 0.5 ;  /* 0x3f00000002027820 */ /* 0x000fc60000410000 */
[----:B------:R-:W-:-:S04]  /*1540*/  FFMA R3, -R0, R0, R3 ;  /* 0x0000000000037223 */ /* 0x000fc80000000103 */
[----:B------:R-:W-:-:S07]  /*1550*/  FFMA R0, R3, R2, R0 ;  /* 0x0000000203007223 */ /* 0x000fce0000000000 */
.L_x_15:
[----:B------:R-:W0:Y:S01]  /*1560*/  LDCU.64 UR6, c[0x0][0x388] ;  /* 0x00007100ff0677ac */ /* 0x000e220008000a00 */
[----:B------:R-:W1:Y:S01]  /*1570*/  LDC.64 R4, c[0x0][0x398] ;  /* 0x0000e600ff047b82 */ /* 0x000e620000000a00 */
[----:B------:R-:W-:Y:S01]  /*1580*/  FSETP.NEU.AND P0, PT, R13, RZ, PT ;  /* 0x000000ff0d00720b */ /* 0x000fe20003f0d000 */
[----:B------:R-:W-:Y:S01]  /*1590*/  VIADD R3, R12, 0x800000 ;  /* 0x008000000c037836 */ /* 0x000fe20000000000 */
[----:B------:R-:W-:-:S03]  /*15a0*/  FSETP.NEU.AND P1, PT, R11, +INF , PT ;  /* 0x7f8000000b00780b */ /* 0x000fc60003f2d000 */
[----:B------:R-:W-:-:S08]  /*15b0*/  FMUL R0, R3, R0 ;  /* 0x0000000003007220 */ /* 0x000fd00000400000 */
[----:B------:R-:W-:Y:S01]  /*15c0*/  @P0 FSEL R11, R11, R0, !P1 ;  /* 0x000000000b0b0208 */ /* 0x000fe20004800000 */
[----:B0-----:R-:W-:-:S04]  /*15d0*/  ULEA UR6, UP0, UR4, UR6, 0x2 ;  /* 0x0000000604067291 */ /* 0x001fc8000f8010ff */
[----:B------:R-:W-:Y:S02]  /*15e0*/  ULEA.HI.X UR7, UR4, UR7, UR5, 0x2, UP0 ;  /* 0x0000000704077291 */ /* 0x000fe400080f1405 */
[----:B------:R-:W-:Y:S01]  /*15f0*/  IMAD.U32 R2, RZ, RZ, UR6 ;  /* 0x00000006ff027e24 */ /* 0x000fe2000f8e00ff */
[----:B------:R-:W-:-:S03]  /*1600*/  UIADD3 UR6, UP0, UPT, UR4, 0x1, URZ ;  /* 0x0000000104067890 */ /* 0x000fc6000ff1e0ff */
[----:B------:R-:W-:Y:S01]  /*1610*/  MOV R3, UR7 ;  /* 0x0000000700037c02 */ /* 0x000fe20008000f00 */
[----:B------:R-:W-:Y:S02]  /*1620*/  UIADD3.X UR7, UPT, UPT, URZ, UR5, URZ, UP0, !UPT ;  /* 0x00000005ff077290 */ /* 0x000fe400087fe4ff */
[----:B-1----:R-:W-:Y:S02]  /*1630*/  ISETP.NE.U32.AND P0, PT, R4, UR6, PT ;  /* 0x0000000604007c0c */ /* 0x002fe4000bf05070 */
[----:B------:R0:W-:Y:S02]  /*1640*/  STG.E desc[UR14][R2.64], R11 ;  /* 0x0000000b02007986 */ /* 0x0001e4000c10190e */
[----:B------:R-:W-:-:S13]  /*1650*/  ISETP.NE.AND.EX P0, PT, R5, UR7, PT, P0 ;  /* 0x0000000705007c0c */ /* 0x000fda000bf05300 */
[----:B0-----:R-:W-:Y:S05]  /*1660*/  @!P0 EXIT ;  /* 0x000000000000894d */ /* 0x001fea0003800000 */
[----:B------:R-:W-:Y:S01]  /*1670*/  UMOV UR4, UR6 ;  /* 0x0000000600047c82 */ /* 0x000fe20008000000 */
[----:B------:R-:W-:Y:S01]  /*1680*/  UMOV UR5, UR7 ;  /* 0x0000000700057c82 */ /* 0x000fe20008000000 */
[----:B------:R-:W-:Y:S05]  /*1690*/  BRA `(.L_x_16) ;  /* 0xffffffec007c7947 */ /* 0x000fea000383ffff */
.L_x_0:
[----:B------:R-:W-:Y:S02]  /*16a0*/  UISETP.GE.U32.AND UP0, UPT, UR8, 0x10, UPT ;  /* 0x000000100800788c */ /* 0x000fe4000bf06070 */
[----:B------:R-:W-:Y:S02]  /*16b0*/  ULOP3.LUT UR10, UR8, 0xf, URZ, 0xc0, !UPT ;  /* 0x0000000f080a7892 */ /* 0x000fe4000f8ec0ff */
[----:B------:R-:W-:Y:S01]  /*16c0*/  UISETP.GE.U32.AND.EX UP0, UPT, UR9, URZ, UPT, UP0 ;  /* 0x000000ff0900728c */ /* 0x000fe2000bf06100 */
[----:B------:R-:W-:Y:S01]  /*16d0*/  UMOV UR6, URZ ;  /* 0x000000ff00067c82 */ /* 0x000fe20008000000 */
[----:B------:R-:W-:Y:S02]  /*16e0*/  UMOV UR7, URZ ;  /* 0x000000ff00077c82 */ /* 0x000fe40008000000 */
[----:B------:R-:W-:-:S04]  /*16f0*/  ISETP.NE.U32.AND P0, PT, RZ, UR10, PT ;  /* 0x0000000aff007c0c */ /* 0x000fc8000bf05070 */
[----:B------:R-:W-:Y:S01]  /*1700*/  ISETP.NE.AND.EX P0, PT, RZ, RZ, PT, P0 ;  /* 0x000000ffff00720c */ /* 0x000fe20003f05300 */
[----:B------:R-:W-:-:S12]  /*1710*/  BRA.U !UP0, `(.L_x_17) ;  /* 0x00000005088c7547 */ /* 0x000fd8000b800000 */
[----:B------:R-:W-:Y:S01]  /*1720*/  IMAD.SHL.U32 R0, R6, 0x4, RZ ;  /* 0x0000000406007824 */ /* 0x000fe200078e00ff */
[----:B------:R-:W-:Y:S01]  /*1730*/  SHF.R.U32.HI R4, RZ, 0x1e, R6 ;  /* 0x0000001eff047819 */ /* 0x000fe20000011606 */
[----:B------:R-:W0:Y:S01]  /*1740*/  LDCU.128 UR16, c[0x0][0x380] ;  /* 0x00007000ff1077ac */ /* 0x000e220008000c00 */
[----:B------:R-:W-:Y:S01]  /*1750*/  ULOP3.LUT UR6, UR8, 0xfffffff0, URZ, 0xc0, !UPT ;  /* 0xfffffff008067892 */ /* 0x000fe2000f8ec0ff */
[----:B------:R-:W-:Y:S01]  /*1760*/  UMOV UR7, UR11 ;  /* 0x0000000b00077c82 */ /* 0x000fe20008000000 */
[----:B------:R-:W-:Y:S01]  /*1770*/  UMOV UR4, URZ ;  /* 0x000000ff00047c82 */ /* 0x000fe20008000000 */
[----:B------:R-:W-:-:S09]  /*1780*/  UMOV UR5, URZ ;  /* 0x000000ff00057c82 */ /* 0x000fd20008000000 */
.L_x_18:
[C---:B-1----:R-:W-:Y:S02]  /*1790*/  IMAD R5, R6.reuse, UR5, RZ ;  /* 0x0000000506057c24 */ /* 0x042fe4000f8e02ff */
[----:B------:R-:W-:-:S04]  /*17a0*/  IMAD.WIDE.U32 R2, R6, UR4, RZ ;  /* 0x0000000406027c25 */ /* 0x000fc8000f8e00ff */
[----:B------:R-:W-:Y:S01]  /*17b0*/  IMAD.IADD R3, R3, 0x1, R5 ;  /* 0x0000000103037824 */ /* 0x000fe200078e0205 */
[----:B0-----:R-:W-:-:S04]  /*17c0*/  LEA R8, P1, R2, UR16, 0x2 ;  /* 0x0000001002087c11 */ /* 0x001fc8000f8210ff */
[----:B------:R-:W-:-:S05]  /*17d0*/  LEA.HI.X R9, R2, UR17, R3, 0x2, P1 ;  /* 0x0000001102097c11 */ /* 0x000fca00088f1403 */
[----:B------:R-:W2:Y:S01]  /*17e0*/  LDG.E R5, desc[UR14][R8.64] ;  /* 0x0000000e08057981 */ /* 0x000ea2000c1e1900 */
[----:B------:R-:W-:Y:S01]  /*17f0*/  ULEA UR9, UP0, UR4, UR18, 0x2 ;  /* 0x0000001204097291 */ /* 0x000fe2000f8010ff */
[----:B------:R-:W-:-:S03]  /*1800*/  IADD3 R10, P1, PT, R0, R8, RZ ;  /* 0x00000008000a7210 */ /* 0x000fc60007f3e0ff */
[----:B------:R-:W-:Y:S02]  /*1810*/  ULEA.HI.X UR11, UR4, UR19, UR5, 0x2, UP0 ;  /* 0x00000013040b7291 */ /* 0x000fe400080f1405 */
[----:B------:R-:W-:Y:S01]  /*1820*/  MOV R2, UR9 ;  /* 0x0000000900027c02 */ /* 0x000fe20008000f00 */
[----:B------:R-:W-:-:S03]  /*1830*/  IMAD.X R11, R4, 0x1, R9, P1 ;  /* 0x00000001040b7824 */ /* 0x000fc600008e0609 */
[----:B------:R-:W-:Y:S02]  /*1840*/  IMAD.U32 R3, RZ, RZ, UR11 ;  /* 0x0000000bff037e24 */ /* 0x000fe4000f8e00ff */
[----:B--2---:R-:W-:-:S05]  /*1850*/  FADD R7, |R5|, -RZ ;  /* 0x800000ff05077221 */ /* 0x004fca0000000200 */
[----:B------:R0:W-:Y:S04]  /*1860*/  STG.E desc[UR14][R2.64], R7 ;  /* 0x0000000702007986 */ /* 0x0001e8000c10190e */
[----:B------:R-:W2:Y:S01]  /*1870*/  LDG.E R5, desc[UR14][R10.64] ;  /* 0x0000000e0a057981 */ /* 0x000ea2000c1e1900 */
[----:B------:R-:W-:-:S04]  /*1880*/  IADD3 R12, P1, PT, R0, R10, RZ ;  /* 0x0000000a000c7210 */ /* 0x000fc80007f3e0ff */
[----:B------:R-:W-:Y:S01]  /*1890*/  IADD3.X R13, PT, PT, R4, R11, RZ, P1, !PT ;  /* 0x0000000b040d7210 */ /* 0x000fe20000ffe4ff */
[----:B--2---:R-:W-:-:S05]  /*18a0*/  FADD R15, |R5|, -RZ ;  /* 0x800000ff050f7221 */ /* 0x004fca0000000200 */
[----:B------:R1:W-:Y:S04]  /*18b0*/  STG.E desc[UR14][R2.64+0x4], R15 ;  /* 0x0000040f02007986 */ /* 0x0003e8000c10190e */
[----:B------:R-:W2:Y:S01]  /*18c0*/  LDG.E R5, desc[UR14][R12.64] ;  /* 0x0000000e0c057981 */ /* 0x000ea2000c1e1900 */
[----:B------:R-:W-:-:S05]  /*18d0*/  IADD3 R8, P1, PT, R0, R12, RZ ;  /* 0x0000000c00087210 */ /* 0x000fca0007f3e0ff */
[----:B------:R-:W-:Y:S02]  /*18e0*/  IMAD.X R9, R4, 0x1, R13, P1 ;  /* 0x0000000104097824 */ /* 0x000fe400008e060d */
[----:B--2---:R-:W-:-:S05]  /*18f0*/  FADD R17, |R5|, -RZ ;  /* 0x800000ff05117221 */ /* 0x004fca0000000200 */
[----:B------:R2:W-:Y:S04]  /*1900*/  STG.E desc[UR14][R2.64+0x8], R17 ;  /* 0x0000081102007986 */ /* 0x0005e8000c10190e */
[----:B------:R-:W0:Y:S01]  /*1910*/  LDG.E R5, desc[UR14][R8.64] ;  /* 0x0000000e08057981 */ /* 0x000e22000c1e1900 */
[----:B------:R-:W-:-:S05]  /*1920*/  IADD3 R10, P1, PT, R0, R8, RZ ;  /* 0x00000008000a7210 */ /* 0x000fca0007f3e0ff */
[----:B------:R-:W-:Y:S02]  /*1930*/  IMAD.X R11, R4, 0x1, R9, P1 ;  /* 0x00000001040b7824 */ /* 0x000fe400008e0609 */
[----:B0-----:R-:W-:-:S05]  /*1940*/  FADD R7, |R5|, -RZ ;  /* 0x800000ff05077221 */ /* 0x001fca0000000200 */
[----:B------:R0:W-:Y:S04]  /*1950*/  STG.E desc[UR14][R2.64+0xc], R7 ;  /* 0x00000c0702007986 */ /* 0x0001e8000c10190e */
[----:B------:R-:W1:Y:S01]  /*1960*/  LDG.E R5, desc[UR14][R10.64] ;  /* 0x0000000e0a057981 */ /* 0x000e62000c1e1900 */
[----:B------:R-:W-:-:S04]  /*1970*/  IADD3 R12, P1, PT, R0, R10, RZ ;  /* 0x0000000a000c7210 */ /* 0x000fc80007f3e0ff */
[----:B------:R-:W-:Y:S01]  /*1980*/  IADD3.X R13, PT, PT, R4, R11, RZ, P1, !PT ;  /* 0x0000000b040d7210 */ /* 0x000fe20000ffe4ff */
[----:B-1----:R-:W-:-:S05]  /*1990*/  FADD R15, |R5|, -RZ ;  /* 0x800000ff050f7221 */ /* 0x002fca0000000200 */
        /* <DEDUP_REMOVED lines=35> */
[----:B------:R-:W-:Y:S04]  /*1bd0*/  STG.E desc[UR14][R2.64+0x2c], R17 ;  /* 0x00002c1102007986 */ /* 0x000fe8000c10190e */
        /* <DEDUP_REMOVED lines=16> */
[----:B------:R-:W-:-:S04]  /*1ce0*/  UIADD3 UR4, UP1, UPT, UR4, 0x10, URZ ;  /* 0x0000001004047890 */ /* 0x000fc8000ff3e0ff */
[----:B------:R-:W-:Y:S02]  /*1cf0*/  UISETP.NE.U32.AND UP0, UPT, UR4, UR6, UPT ;  /* 0x000000060400728c */ /* 0x000fe4000bf05070 */
[----:B------:R-:W-:-:S04]  /*1d00*/  UIADD3.X UR5, UPT, UPT, URZ, UR5, URZ, UP1, !UPT ;  /* 0x00000005ff057290 */ /* 0x000fc80008ffe4ff */
[----:B------:R-:W-:Y:S01]  /*1d10*/  UISETP.NE.AND.EX UP0, UPT, UR5, UR7, UPT, UP0 ;  /* 0x000000070500728c */ /* 0x000fe2000bf05300 */
[----:B0-----:R-:W-:-:S05]  /*1d20*/  FADD R7, |R8|, -RZ ;  /* 0x800000ff08077221 */ /* 0x001fca0000000200 */
[----:B------:R1:W-:Y:S03]  /*1d30*/  STG.E desc[UR14][R2.64+0x3c], R7 ;  /* 0x00003c0702007986 */ /* 0x0003e6000c10190e */
[----:B------:R-:W-:Y:S05]  /*1d40*/  BRA.U UP0, `(.L_x_18) ;  /* 0xfffffff900907547 */ /* 0x000fea000b83ffff */
.L_x_17:
[----:B------:R-:W-:Y:S05]  /*1d50*/  @!P0 EXIT ;  /* 0x000000000000894d */ /* 0x000fea0003800000 */
[----:B------:R-:W-:Y:S02]  /*1d60*/  UISETP.GE.U32.AND UP0, UPT, UR10, 0x8, UPT ;  /* 0x000000080a00788c */ /* 0x000fe4000bf06070 */
[----:B------:R-:W-:Y:S02]  /*1d70*/  ULOP3.LUT UR9, UR8, 0x7, URZ, 0xc0, !UPT ;  /* 0x0000000708097892 */ /* 0x000fe4000f8ec0ff */
[----:B------:R-:W-:-:S04]  /*1d80*/  UISETP.GE.U32.AND.EX UP0, UPT, URZ, URZ, UPT, UP0 ;  /* 0x000000ffff00728c */ /* 0x000fc8000bf06100 */
[----:B------:R-:W-:-:S04]  /*1d90*/  ISETP.NE.U32.AND P0, PT, RZ, UR9, PT ;  /* 0x00000009ff007c0c */ /* 0x000fc8000bf05070 */
[----:B------:R-:W-:Y:S01]  /*1da0*/  ISETP.NE.AND.EX P0, PT, RZ, RZ, PT, P0 ;  /* 0x000000ffff00720c */ /* 0x000fe20003f05300 */
[----:B------:R-:W-:-:S12]  /*1db0*/  BRA.U !UP0, `(.L_x_19) ;  /* 0x0000000108d07547 */ /* 0x000fd8000b800000 */
[----:B------:R-:W0:Y:S01]  /*1dc0*/  LDCU.128 UR16, c[0x0][0x380] ;  /* 0x00007000ff1077ac */ /* 0x000e220008000c00 */
[----:B-1----:R-:W-:-:S04]  /*1dd0*/  IMAD.WIDE.U32 R2, R6, UR6, RZ ;  /* 0x0000000606027c25 */ /* 0x002fc8000f8e00ff */
[----:B------:R-:W-:-:S04]  /*1de0*/  IMAD R5, R6, UR7, RZ ;  /* 0x0000000706057c24 */ /* 0x000fc8000f8e02ff */
[----:B------:R-:W-:Y:S01]  /*1df0*/  IMAD.IADD R3, R3, 0x1, R5 ;  /* 0x0000000103037824 */ /* 0x000fe200078e0205 */
[----:B0-----:R-:W-:-:S04]  /*1e00*/  LEA R8, P1, R2, UR16, 0x2 ;  /* 0x0000001002087c11 */ /* 0x001fc8000f8210ff */
[----:B------:R-:W-:-:S05]  /*1e10*/  LEA.HI.X R9, R2, UR17, R3, 0x2, P1 ;  /* 0x0000001102097c11 */ /* 0x000fca00088f1403 */
[----:B------:R-:W2:Y:S01]  /*1e20*/  LDG.E R5, desc[UR14][R8.64] ;  /* 0x0000000e08057981 */ /* 0x000ea2000c1e1900 */
[----:B------:R-:W-:Y:S01]  /*1e30*/  ULEA UR4, UP0, UR6, UR18, 0x2 ;  /* 0x0000001206047291 */ /* 0x000fe2000f8010ff */
[----:B------:R-:W-:Y:S02]  /*1e40*/  SHF.L.U32 R4, R6, 0x2, RZ ;  /* 0x0000000206047819 */ /* 0x000fe400000006ff */
[----:B------:R-:W-:Y:S01]  /*1e50*/  SHF.R.U32.HI R0, RZ, 0x1e, R6 ;  /* 0x0000001eff007819 */ /* 0x000fe20000011606 */
[----:B------:R-:W-:Y:S01]  /*1e60*/  ULEA.HI.X UR5, UR6, UR19, UR7, 0x2, UP0 ;  /* 0x0000001306057291 */ /* 0x000fe200080f1407 */
[----:B------:R-:W-:Y:S01]  /*1e70*/  IADD3 R10, P1, PT, R4, R8, RZ ;  /* 0x00000008040a7210 */ /* 0x000fe20007f3e0ff */
[----:B------:R-:W-:-:S03]  /*1e80*/  IMAD.U32 R2, RZ, RZ, UR4 ;  /* 0x00000004ff027e24 */ /* 0x000fc6000f8e00ff */
[----:B------:R-:W-:Y:S01]  /*1e90*/  IADD3.X R11, PT, PT, R0, R9, RZ, P1, !PT ;  /* 0x00000009000b7210 */ /* 0x000fe20000ffe4ff */
[----:B------:R-:W-:Y:S02]  /*1ea0*/  IMAD.U32 R3, RZ, RZ, UR5 ;  /* 0x00000005ff037e24 */ /* 0x000fe4000f8e00ff */
[----:B--2---:R-:W-:-:S05]  /*1eb0*/  FADD R7, |R5|, -RZ ;  /* 0x800000ff05077221 */ /* 0x004fca0000000200 */
[----:B------:R0:W-:Y:S04]  /*1ec0*/  STG.E desc[UR14][R2.64], R7 ;  /* 0x0000000702007986 */ /* 0x0001e8000c10190e */
[----:B------:R-:W2:Y:S01]  /*1ed0*/  LDG.E R5, desc[UR14][R10.64] ;  /* 0x0000000e0a057981 */ /* 0x000ea2000c1e1900 */
[----:B------:R-:W-:-:S05]  /*1ee0*/  IADD3 R8, P1, PT, R4, R10, RZ ;  /* 0x0000000a04087210 */ /* 0x000fca0007f3e0ff */
[----:B------:R-:W-:Y:S02]  /*1ef0*/  IMAD.X R9, R0, 0x1, R11, P1 ;  /* 0x0000000100097824 */ /* 0x000fe400008e060b */
        /* <DEDUP_REMOVED lines=8> */
[----:B------:R-:W-:-:S04]  /*1f80*/  IADD3 R10, P1, PT, R4, R12, RZ ;  /* 0x0000000c040a7210 */ /* 0x000fc80007f3e0ff */
[----:B------:R-:W-:Y:S01]  /*1f90*/  IADD3.X R11, PT, PT, R0, R13, RZ, P1, !PT ;  /* 0x0000000d000b7210 */ /* 0x000fe20000ffe4ff */
[----:B0-----:R-:W-:-:S05]  /*1fa0*/  FADD R7, |R5|, -RZ ;  /* 0x800000ff05077221 */ /* 0x001fca0000000200 */
[----:B------:R0:W-:Y:S04]  /*1fb0*/  STG.E desc[UR14][R2.64+0xc], R7 ;  /* 0x00000c0702007986 */ /* 0x0001e8000c10190e */
[----:B------:R-:W1:Y:S01]  /*1fc0*/  LDG.E R5, desc[UR14][R10.64] ;  /* 0x0000000e0a057981 */ /* 0x000e62000c1e1900 */
[----:B------:R-:W-:-:S05]  /*1fd0*/  IADD3 R8, P1, PT, R4, R10, RZ ;  /* 0x0000000a04087210 */ /* 0x000fca0007f3e0ff */
[----:B------:R-:W-:Y:S02]  /*1fe0*/  IMAD.X R9, R0, 0x1, R11, P1 ;  /* 0x0000000100097824 */ /* 0x000fe400008e060b */
[----:B-1----:R-:W-:-:S05]  /*1ff0*/  FADD R15, |R5|, -RZ ;  /* 0x800000ff050f7221 */ /* 0x002fca0000000200 */
[----:B------:R3:W-:Y:S04]  /*2000*/  STG.E desc[UR14][R2.64+0x10], R15 ;  /* 0x0000100f02007986 */ /* 0x0007e8000c10190e */
[----:B------:R-:W2:Y:S01]  /*2010*/  LDG.E R5, desc[UR14][R8.64] ;  /* 0x0000000e08057981 */ /* 0x000ea2000c1e1900 */
[----:B------:R-:W-:-:S05]  /*2020*/  IADD3 R12, P1, PT, R4, R8, RZ ;  /* 0x00000008040c7210 */ /* 0x000fca0007f3e0ff */
[----:B------:R-:W-:Y:S02]  /*2030*/  IMAD.X R13, R0, 0x1, R9, P1 ;  /* 0x00000001000d7824 */ /* 0x000fe400008e0609 */
[----:B--2---:R-:W-:-:S05]  /*2040*/  FADD R17, |R5|, -RZ ;  /* 0x800000ff05117221 */ /* 0x004fca0000000200 */
[----:B------:R3:W-:Y:S04]  /*2050*/  STG.E desc[UR14][R2.64+0x14], R17 ;  /* 0x0000141102007986 */ /* 0x0007e8000c10190e */
[----:B0-----:R-:W2:Y:S01]  /*2060*/  LDG.E R7, desc[UR14][R12.64] ;  /* 0x0000000e0c077981 */ /* 0x001ea2000c1e1900 */
[----:B------:R-:W-:-:S04]  /*2070*/  IADD3 R4, P1, PT, R4, R12, RZ ;  /* 0x0000000c04047210 */ /* 0x000fc80007f3e0ff */
[----:B------:R-:W-:Y:S01]  /*2080*/  IADD3.X R5, PT, PT, R0, R13, RZ, P1, !PT ;  /* 0x0000000d00057210 */ /* 0x000fe20000ffe4ff */
[----:B--2---:R-:W-:-:S05]  /*2090*/  FADD R7, |R7|, -RZ ;  /* 0x800000ff07077221 */ /* 0x004fca0000000200 */
[----:B------:R3:W-:Y:S04]  /*20a0*/  STG.E desc[UR14][R2.64+0x18], R7 ;  /* 0x0000180702007986 */ /* 0x0007e8000c10190e */
[----:B------:R-:W2:Y:S01]  /*20b0*/  LDG.E R4, desc[UR14][R4.64] ;  /* 0x0000000e04047981 */ /* 0x000ea2000c1e1900 */
[----:B------:R-:W-:-:S04]  /*20c0*/  UIADD3 UR6, UP0, UPT, UR6, 0x8, URZ ;  /* 0x0000000806067890 */ /* 0x000fc8000ff1e0ff */
[----:B------:R-:W-:Y:S01]  /*20d0*/  UIADD3.X UR7, UPT, UPT, URZ, UR7, URZ, UP0, !UPT ;  /* 0x00000007ff077290 */ /* 0x000fe200087fe4ff */
[----:B--2---:R-:W-:-:S05]  /*20e0*/  FADD R9, |R4|, -RZ ;  /* 0x800000ff04097221 */ /* 0x004fca0000000200 */
[----:B------:R3:W-:Y:S06]  /*20f0*/  STG.E desc[UR14][R2.64+0x1c], R9 ;  /* 0x00001c0902007986 */ /* 0x0007ec000c10190e */
.L_x_19:
        /* <DEDUP_REMOVED lines=8> */
[----:B-1-3--:R-:W-:-:S04]  /*2180*/  IMAD.WIDE.U32 R2, R6, UR6, RZ ;  /* 0x0000000606027c25 */ /* 0x00afc8000f8e00ff */
[----:B------:R-:W-:-:S04]  /*2190*/  IMAD R5, R6, UR7, RZ ;  /* 0x0000000706057c24 */ /* 0x000fc8000f8e02ff */
[----:B------:R-:W-:Y:S01]  /*21a0*/  IMAD.IADD R5, R3, 0x1, R5 ;  /* 0x0000000103057824 */ /* 0x000fe200078e0205 */
[----:B0-----:R-:W-:-:S04]  /*21b0*/  LEA R4, P1, R2, UR16, 0x2 ;  /* 0x0000001002047c11 */ /* 0x001fc8000f8210ff */
[----:B------:R-:W-:-:S05]  /*21c0*/  LEA.HI.X R5, R2, UR17, R5, 0x2, P1 ;  /* 0x0000001102057c11 */ /* 0x000fca00088f1405 */
[----:B------:R-:W2:Y:S01]  /*21d0*/  LDG.E R0, desc[UR14][R4.64] ;  /* 0x0000000e04007981 */ /* 0x000ea2000c1e1900 */
[----:B------:R-:W-:Y:S01]  /*21e0*/  ULEA UR4, UP0, UR6, UR18, 0x2 ;  /* 0x0000001206047291 */ /* 0x000fe2000f8010ff */
[----:B------:R-:W-:Y:S01]  /*21f0*/  IMAD.SHL.U32 R11, R6, 0x4, RZ ;  /* 0x00000004060b7824 */ /* 0x000fe200078e00ff */
[----:B------:R-:W-:Y:S02]  /*2200*/  SHF.R.U32.HI R15, RZ, 0x1e, R6 ;  /* 0x0000001eff0f7819 */ /* 0x000fe40000011606 */
[----:B------:R-:W-:Y:S02]  /*2210*/  ULEA.HI.X UR5, UR6, UR19, UR7, 0x2, UP0 ;  /* 0x0000001306057291 */ /* 0x000fe400080f1407 */
[----:B------:R-:W-:Y:S02]  /*2220*/  IADD3 R8, P1, PT, R11, R4, RZ ;  /* 0x000000040b087210 */ /* 0x000fe40007f3e0ff */
[----:B------:R-:W-:Y:S02]  /*2230*/  MOV R2, UR4 ;  /* 0x0000000400027c02 */ /* 0x000fe40008000f00 */
[----:B------:R-:W-:-:S02]  /*2240*/  IMAD.U32 R3, RZ, RZ, UR5 ;  /* 0x00000005ff037e24 */ /* 0x000fc4000f8e00ff */
[----:B------:R-:W-:Y:S02]  /*2250*/  IMAD.X R9, R15, 0x1, R5, P1 ;  /* 0x000000010f097824 */ /* 0x000fe400008e0605 */
[----:B--2---:R-:W-:-:S05]  /*2260*/  FADD R7, |R0|, -RZ ;  /* 0x800000ff00077221 */ /* 0x004fca0000000200 */
[----:B------:R0:W-:Y:S04]  /*2270*/  STG.E desc[UR14][R2.64], R7 ;  /* 0x0000000702007986 */ /* 0x0001e8000c10190e */
[----:B------:R-:W2:Y:S01]  /*2280*/  LDG.E R0, desc[UR14][R8.64] ;  /* 0x0000000e08007981 */ /* 0x000ea2000c1e1900 */
[----:B------:R-:W-:-:S04]  /*2290*/  IADD3 R4, P1, PT, R11, R8, RZ ;  /* 0x000000080b047210 */ /* 0x000fc80007f3e0ff */
[----:B------:R-:W-:Y:S01]  /*22a0*/  IADD3.X R5, PT, PT, R15, R9, RZ, P1, !PT ;  /* 0x000000090f057210 */ /* 0x000fe20000ffe4ff */
[----:B--2---:R-:W-:-:S05]  /*22b0*/  FADD R13, |R0|, -RZ ;  /* 0x800000ff000d7221 */ /* 0x004fca0000000200 */
[----:B------:R2:W-:Y:S04]  /*22c0*/  STG.E desc[UR14][R2.64+0x4], R13 ;  /* 0x0000040d02007986 */ /* 0x0005e8000c10190e */
[----:B------:R-:W3:Y:S01]  /*22d0*/  LDG.E R0, desc[UR14][R4.64] ;  /* 0x0000000e04007981 */ /* 0x000ee2000c1e1900 */
[----:B------:R-:W-:-:S05]  /*22e0*/  IADD3 R10, P1, PT, R11, R4, RZ ;  /* 0x000000040b0a7210 */ /* 0x000fca0007f3e0ff */
[----:B------:R-:W-:Y:S02]  /*22f0*/  IMAD.X R11, R15, 0x1, R5, P1 ;  /* 0x000000010f0b7824 */ /* 0x000fe400008e0605 */
[----:B---3--:R-:W-:-:S05]  /*2300*/  FADD R15, |R0|, -RZ ;  /* 0x800000ff000f7221 */ /* 0x008fca0000000200 */
[----:B------:R2:W-:Y:S04]  /*2310*/  STG.E desc[UR14][R2.64+0x8], R15 ;  /* 0x0000080f02007986 */ /* 0x0005e8000c10190e */
[----:B------:R-:W0:Y:S01]  /*2320*/  LDG.E R10, desc[UR14][R10.64] ;  /* 0x0000000e0a0a7981 */ /* 0x000e22000c1e1900 */
[----:B------:R-:W-:-:S04]  /*2330*/  UIADD3 UR6, UP0, UPT, UR6, 0x4, URZ ;  /* 0x0000000406067890 */ /* 0x000fc8000ff1e0ff */
[----:B------:R-:W-:Y:S01]  /*2340*/  UIADD3.X UR7, UPT, UPT, URZ, UR7, URZ, UP0, !UPT ;  /* 0x00000007ff077290 */ /* 0x000fe200087fe4ff */
[----:B0-----:R-:W-:-:S05]  /*2350*/  FADD R7, |R10|, -RZ ;  /* 0x800000ff0a077221 */ /* 0x001fca0000000200 */
[----:B------:R2:W-:Y:S06]  /*2360*/  STG.E desc[UR14][R2.64+0xc], R7 ;  /* 0x00000c0702007986 */ /* 0x0005ec000c10190e */
.L_x_20:
[----:B------:R-:W-:Y:S05]  /*2370*/  @!P0 EXIT ;  /* 0x000000000000894d */ /* 0x000fea0003800000 */
[----:B------:R-:W0:Y:S01]  /*2380*/  LDCU.128 UR16, c[0x0][0x380] ;  /* 0x00007000ff1077ac */ /* 0x000e220008000c00 */
[----:B------:R-:W-:Y:S01]  /*2390*/  UMOV UR4, URZ ;  /* 0x000000ff00047c82 */ /* 0x000fe20008000000 */
[----:B------:R-:W-:-:S05]  /*23a0*/  UMOV UR5, URZ ;  /* 0x000000ff00057c82 */ /* 0x000fca0008000000 */
.L_x_21:
[C---:B-1----:R-:W-:Y:S02]  /*23b0*/  IMAD R5, R6.reuse, UR7, RZ ;  /* 0x0000000706057c24 */ /* 0x042fe4000f8e02ff */
[----:B--234-:R-:W-:-:S04]  /*23c0*/  IMAD.WIDE.U32 R2, R6, UR6, RZ ;  /* 0x0000000606027c25 */ /* 0x01cfc8000f8e00ff */
[----:B------:R-:W-:Y:S01]  /*23d0*/  IMAD.IADD R3, R3, 0x1, R5 ;  /* 0x0000000103037824 */ /* 0x000fe200078e0205 */
[----:B0-----:R-:W-:-:S04]  /*23e0*/  LEA R4, P0, R2, UR16, 0x2 ;  /* 0x0000001002047c11 */ /* 0x001fc8000f8010ff */
[----:B------:R-:W-:-:S05]  /*23f0*/  LEA.HI.X R5, R2, UR17, R3, 0x2, P0 ;  /* 0x0000001102057c11 */ /* 0x000fca00080f1403 */
[----:B------:R-:W2:Y:S01]  /*2400*/  LDG.E R4, desc[UR14][R4.64] ;  /* 0x0000000e04047981 */ /* 0x000ea2000c1e1900 */
[----:B------:R-:W-:-:S04]  /*2410*/  ULEA UR9, UP0, UR6, UR18, 0x2 ;  /* 0x0000001206097291 */ /* 0x000fc8000f8010ff */
[----:B------:R-:W-:Y:S02]  /*2420*/  ULEA.HI.X UR10, UR6, UR19, UR7, 0x2, UP0 ;  /* 0x00000013060a7291 */ /* 0x000fe400080f1407 */
[----:B------:R-:W-:Y:S01]  /*2430*/  MOV R2, UR9 ;  /* 0x0000000900027c02 */ /* 0x000fe20008000f00 */
[----:B------:R-:W-:Y:S02]  /*2440*/  UIADD3 UR4, UP0, UPT, UR4, 0x1, URZ ;  /* 0x0000000104047890 */ /* 0x000fe4000ff1e0ff */
[----:B------:R-:W-:Y:S01]  /*2450*/  UIADD3 UR6, UP1, UPT, UR6, 0x1, URZ ;  /* 0x0000000106067890 */ /* 0x000fe2000ff3e0ff */
[----:B------:R-:W-:Y:S01]  /*2460*/  IMAD.U32 R3, RZ, RZ, UR10 ;  /* 0x0000000aff037e24 */ /* 0x000fe2000f8e00ff */
[----:B------:R-:W-:Y:S02]  /*2470*/  UIADD3.X UR5, UPT, UPT, URZ, UR5, URZ, UP0, !UPT ;  /* 0x00000005ff057290 */ /* 0x000fe400087fe4ff */
[----:B------:R-:W-:Y:S02]  /*2480*/  UISETP.NE.U32.AND UP0, UPT, UR4, UR8, UPT ;  /* 0x000000080400728c */ /* 0x000fe4000bf05070 */
[----:B------:R-:W-:-:S02]  /*2490*/  UIADD3.X UR7, UPT, UPT, URZ, UR7, URZ, UP1, !UPT ;  /* 0x00000007ff077290 */ /* 0x000fc40008ffe4ff */
[----:B------:R-:W-:Y:S01]  /*24a0*/  UISETP.NE.AND.EX UP0, UPT, UR5, URZ, UPT, UP0 ;  /* 0x000000ff0500728c */ /* 0x000fe2000bf05300 */
[----:B--2---:R-:W-:-:S05]  /*24b0*/  FADD R7, |R4|, -RZ ;  /* 0x800000ff04077221 */ /* 0x004fca0000000200 */
[----:B------:R4:W-:Y:S03]  /*24c0*/  STG.E desc[UR14][R2.64], R7 ;  /* 0x0000000702007986 */ /* 0x0009e6000c10190e */
[----:B------:R-:W-:Y:S05]  /*24d0*/  BRA.U UP0, `(.L_x_21) ;  /* 0xfffffffd00b47547 */ /* 0x000fea000b83ffff */
[----:B------:R-:W-:Y:S05]  /*24e0*/  EXIT ;  /* 0x000000000000794d */ /* 0x000fea0003800000 */
        .weak           $__internal_0_$__cuda_sm20_sqrt_rn_f32_slowpath
        .type           $__internal_0_$__cuda_sm20_sqrt_rn_f32_slowpath,@function
        .size           $__internal_0_$__cuda_sm20_sqrt_rn_f32_slowpath,(.L_x_45 - $__internal_0_$__cuda_sm20_sqrt_rn_f32_slowpath)
$__internal_0_$__cuda_sm20_sqrt_rn_f32_slowpath:
[----:B------:R-:W-:-:S13]  /*24f0*/  LOP3.LUT P0, RZ, R0, 0x7fffffff, RZ, 0xc0, !PT ;  /* 0x7fffffff00ff7812 */ /* 0x000fda000780c0ff */
[----:B------:R-:W-:Y:S01]  /*2500*/  @!P0 IMAD.MOV.U32 R2, RZ, RZ, R0 ;  /* 0x000000ffff028224 */ /* 0x000fe200078e0000 */
[----:B------:R-:W-:Y:S06]  /*2510*/  @!P0 BRA `(.L_x_22) ;  /* 0x0000000000448947 */ /* 0x000fec0003800000 */
[----:B------:R-:W-:-:S13]  /*2520*/  FSETP.GEU.FTZ.AND P0, PT, R0, RZ, PT ;  /* 0x000000ff0000720b */ /* 0x000fda0003f1e000 */
[----:B------:R-:W-:Y:S01]  /*2530*/  @!P0 MOV R2, 0x7fffffff ;  /* 0x7fffffff00028802 */ /* 0x000fe20000000f00 */
[----:B------:R-:W-:Y:S06]  /*2540*/  @!P0 BRA `(.L_x_22) ;  /* 0x0000000000388947 */ /* 0x000fec0003800000 */
[----:B------:R-:W-:-:S13]  /*2550*/  FSETP.GTU.FTZ.AND P0, PT, |R0|, +INF , PT ;  /* 0x7f8000000000780b */ /* 0x000fda0003f1c200 */
[----:B------:R-:W-:Y:S01]  /*2560*/  @P0 FADD.FTZ R2, R0, 1 ;  /* 0x3f80000000020421 */ /* 0x000fe20000010000 */
[----:B------:R-:W-:Y:S06]  /*2570*/  @P0 BRA `(.L_x_22) ;  /* 0x00000000002c0947 */ /* 0x000fec0003800000 */
[----:B------:R-:W-:-:S13]  /*2580*/  FSETP.NEU.FTZ.AND P0, PT, |R0|, +INF , PT ;  /* 0x7f8000000000780b */ /* 0x000fda0003f1d200 */
[----:B------:R-:W-:Y:S01]  /*2590*/  @!P0 IMAD.MOV.U32 R2, RZ, RZ, R0 ;  /* 0x000000ffff028224 */ /* 0x000fe200078e0000 */
[----:B------:R-:W-:Y:S06]  /*25a0*/  @!P0 BRA `(.L_x_22) ;  /* 0x0000000000208947 */ /* 0x000fec0003800000 */
[----:B------:R-:W-:-:S04]  /*25b0*/  FFMA R0, R0, 1.84467440737095516160e+19, RZ ;  /* 0x5f80000000007823 */ /* 0x000fc800000000ff */
[----:B------:R-:W0:Y:S02]  /*25c0*/  MUFU.RSQ R3, R0 ;  /* 0x0000000000037308 */ /* 0x000e240000001400 */
[----:B0-----:R-:W-:Y:S01]  /*25d0*/  FMUL.FTZ R15, R0, R3 ;  /* 0x00000003000f7220 */ /* 0x001fe20000410000 */
[----:B------:R-:W-:-:S03]  /*25e0*/  FMUL.FTZ R3, R3, 0.5 ;  /* 0x3f00000003037820 */ /* 0x000fc60000410000 */
[----:B------:R-:W-:-:S04]  /*25f0*/  FADD.FTZ R2, -R15, -RZ ;  /* 0x800000ff0f027221 */ /* 0x000fc80000010100 */
[----:B------:R-:W-:-:S04]  /*2600*/  FFMA R2, R15, R2, R0 ;  /* 0x000000020f027223 */ /* 0x000fc80000000000 */
[----:B------:R-:W-:-:S04]  /*2610*/  FFMA R2, R2, R3, R15 ;  /* 0x0000000302027223 */ /* 0x000fc8000000000f */
[----:B------:R-:W-:-:S07]  /*2620*/  FMUL.FTZ R2, R2, 2.3283064365386962891e-10 ;  /* 0x2f80000002027820 */ /* 0x000fce0000410000 */
.L_x_22:
[----:B------:R-:W-:Y:S01]  /*2630*/  IMAD.MOV.U32 R0, RZ, RZ, R2 ;  /* 0x000000ffff007224 */ /* 0x000fe200078e0002 */
[----:B------:R-:W-:Y:S01]  /*2640*/  MOV R2, R14 ;  /* 0x0000000e00027202 */ /* 0x000fe20000000f00 */
[----:B------:R-:W-:-:S04]  /*2650*/  IMAD.MOV.U32 R3, RZ, RZ, 0x0 ;  /* 0x00000000ff037424 */ /* 0x000fc800078e00ff */
[----:B------:R-:W-:Y:S05]  /*2660*/  RET.REL.NODEC R2 `(_Z9kernel_L2PKfPfjm) ;  /* 0xffffffd802647950 */ /* 0x000fea0003c3ffff */
.L_x_23:
[----:B------:R-:W-:-:S00]  /*2670*/  BRA `(.L_x_23) ;  /* 0xfffffffc00fc7947 */ /* 0x000fc0000383ffff */
[----:B------:R-:W-:-:S00]  /*2680*/  NOP ;  /* 0x0000000000007918 */ /* 0x000fc00000000000 */
[----:B------:R-:W-:-:S00]  /*2690*/  NOP ;  /* 0x0000000000007918 */ /* 0x000fc00000000000 */
[----:B------:R-:W-:-:S00]  /*26a0*/  NOP ;  /* 0x0000000000007918 */ /* 0x000fc00000000000 */
[----:B------:R-:W-:-:S00]  /*26b0*/  NOP ;  /* 0x0000000000007918 */ /* 0x000fc00000000000 */
[----:B------:R-:W-:-:S00]  /*26c0*/  NOP ;  /* 0x0000000000007918 */ /* 0x000fc00000000000 */
[----:B------:R-:W-:-:S00]  /*26d0*/  NOP ;  /* 0x0000000000007918 */ /* 0x000fc00000000000 */
[----:B------:R-:W-:-:S00]  /*26e0*/  NOP ;  /* 0x0000000000007918 */ /* 0x000fc00000000000 */
[----:B------:R-:W-:-:S00]  /*26f0*/  NOP ;  /* 0x0000000000007918 */ /* 0x000fc00000000000 */
.L_x_45:


//--------------------- .text._Z11kernel_fillPffm --------------------------
	.section	.text._Z11kernel_fillPffm,"ax",@progbits
	.align	128
        .global         _Z11kernel_fillPffm
        .type           _Z11kernel_fillPffm,@function
        .size           _Z11kernel_fillPffm,(.L_x_47 - _Z11kernel_fillPffm)
        .other          _Z11kernel_fillPffm,@"STO_CUDA_ENTRY STV_DEFAULT"
_Z11kernel_fillPffm:
.text._Z11kernel_fillPffm:
[----:B------:R-:W-:Y:S01]  /*0000*/  LDC R1, c[0x0][0x37c] ;  /* 0x0000df00ff017b82 */ /* 0x000fe20000000800 */
[----:B------:R-:W0:Y:S02]  /*0010*/  LDCU.64 UR8, c[0x0][0x390] ;  /* 0x00007200ff0877ac */ /* 0x000e240008000a00 */
[----:B0-----:R-:W-:-:S04]  /*0020*/  ISETP.NE.U32.AND P0, PT, RZ, UR8, PT ;  /* 0x00000008ff007c0c */ /* 0x001fc8000bf05070 */
[----:B------:R-:W-:-:S13]  /*0030*/  ISETP.NE.AND.EX P0, PT, RZ, UR9, PT, P0 ;  /* 0x00000009ff007c0c */ /* 0x000fda000bf05300 */
[----:B------:R-:W-:Y:S05]  /*0040*/  @!P0 EXIT ;  /* 0x000000000000894d */ /* 0x000fea0003800000 */
[----:B------:R-:W-:Y:S02]  /*0050*/  UISETP.GE.U32.AND UP0, UPT, UR8, 0x10, UPT ;  /* 0x000000100800788c */ /* 0x000fe4000bf06070 */
[----:B------:R-:W-:Y:S02]  /*0060*/  ULOP3.LUT UR10, UR8, 0xf, URZ, 0xc0, !UPT ;  /* 0x0000000f080a7892 */ /* 0x000fe4000f8ec0ff */
[----:B------:R-:W-:Y:S01]  /*0070*/  UISETP.GE.U32.AND.EX UP0, UPT, UR9, URZ, UPT, UP0 ;  /* 0x000000ff0900728c */ /* 0x000fe2000bf06100 */
[----:B------:R-:W-:Y:S01]  /*0080*/  UMOV UR5, URZ ;  /* 0x000000ff00057c82 */ /* 0x000fe20008000000 */
[----:B------:R-:W-:Y:S02]  /*0090*/  UMOV UR6, URZ ;  /* 0x000000ff00067c82 */ /* 0x000fe40008000000 */
[----:B------:R-:W-:Y:S01]  /*00a0*/  ISETP.NE.U32.AND P0, PT, RZ, UR10, PT ;  /* 0x0000000aff007c0c */ /* 0x000fe2000bf05070 */
[----:B------:R-:W0:Y:S03]  /*00b0*/  LDCU.64 UR12, c[0x0][0x358] ;  /* 0x00006b00ff0c77ac */ /* 0x000e260008000a00 */
[----:B------:R-:W-:Y:S01]  /*00c0*/  ISETP.NE.AND.EX P0, PT, RZ, RZ, PT, P0 ;  /* 0x000000ffff00720c */ /* 0x000fe20003f05300 */
[----:B------:R-:W-:-:S12]  /*00d0*/  BRA.U !UP0, `(.L_x_24) ;  /* 0x00000001088c7547 */ /* 0x000fd8000b800000 */
[----:B------:R-:W1:Y:S01]  /*00e0*/  LDCU.64 UR4, c[0x0][0x380] ;  /* 0x00007000ff0477ac */ /* 0x000e620008000a00 */
[----:B------:R-:W2:Y:S01]  /*00f0*/  LDC R7, c[0x0][0x388] ;  /* 0x0000e200ff077b82 */ /* 0x000ea20000000800 */
[----:B------:R-:W3:Y:S01]  /*0100*/  LDCU UR6, c[0x0][0x394] ;  /* 0x00007280ff0677ac */ /* 0x000ee20008000800 */
[----:B-1----:R-:W-:-:S04]  /*0110*/  UIADD3 UR4, UP0, UPT, UR4, 0x20, URZ ;  /* 0x0000002004047890 */ /* 0x002fc8000ff1e0ff */
[----:B------:R-:W-:Y:S02]  /*0120*/  UIADD3.X UR7, UPT, UPT, URZ, UR5, URZ, UP0, !UPT ;  /* 0x00000005ff077290 */ /* 0x000fe400087fe4ff */
[----:B------:R-:W-:Y:S01]  /*0130*/  ULOP3.LUT UR5, UR8, 0xfffffff0, URZ, 0xc0, !UPT ;  /* 0xfffffff008057892 */ /* 0x000fe2000f8ec0ff */
[----:B------:R-:W-:-:S03]  /*0140*/  IMAD.U32 R0, RZ, RZ, UR4 ;  /* 0x00000004ff007e24 */ /* 0x000fc6000f8e00ff */
[----:B------:R-:W-:Y:S01]  /*0150*/  IMAD.U32 R5, RZ, RZ, UR7 ;  /* 0x00000007ff057e24 */ /* 0x000fe2000f8e00ff */
[----:B---3--:R-:W-:Y:S02]  /*0160*/  UMOV UR7, UR6 ;  /* 0x0000000600077c82 */ /* 0x008fe40008000000 */
[----:B------:R-:W-:-:S05]  /*0170*/  UMOV UR4, UR5 ;  /* 0x0000000500047c82 */ /* 0x000fca0008000000 */
.L_x_25:
[----:B-1----:R-:W-:Y:S01]  /*0180*/  IMAD.MOV.U32 R2, RZ, RZ, R0 ;  /* 0x000000ffff027224 */ /* 0x002fe200078e0000 */
[----:B------:R-:W-:Y:S01]  /*0190*/  UIADD3 UR4, UP0, UPT, UR4, -0x10, URZ ;  /* 0xfffffff004047890 */ /* 0x000fe2000ff1e0ff */
[----:B------:R-:W-:-:S03]  /*01a0*/  IMAD.MOV.U32 R3, RZ, RZ, R5 ;  /* 0x000000ffff037224 */ /* 0x000fc600078e0005 */
[----:B------:R-:W-:Y:S01]  /*01b0*/  UIADD3.X UR7, UPT, UPT, UR7, -0x1, URZ, UP0, !UPT ;  /* 0xffffffff07077890 */ /* 0x000fe200087fe4ff */
[----:B------:R-:W-:Y:S01]  /*01c0*/  IADD3 R0, P1, PT, R2, 0x40, RZ ;  /* 0x0000004002007810 */ /* 0x000fe20007f3e0ff */
[----:B0-2---:R1:W-:Y:S01]  /*01d0*/  STG.E desc[UR12][R2.64+-0x20], R7 ;  /* 0xffffe00702007986 */ /* 0x0053e2000c10190c */
[----:B------:R-:W-:-:S03]  /*01e0*/  UISETP.NE.U32.AND UP0, UPT, UR4, URZ, UPT ;  /* 0x000000ff0400728c */ /* 0x000fc6000bf05070 */
[----:B------:R1:W-:Y:S01]  /*01f0*/  STG.E desc[UR12][R2.64+-0x1c], R7 ;  /* 0xffffe40702007986 */ /* 0x0003e2000c10190c */
[----:B------:R-:W-:Y:S01]  /*0200*/  UISETP.NE.AND.EX UP0, UPT, UR7, URZ, UPT, UP0 ;  /* 0x000000ff0700728c */ /* 0x000fe2000bf05300 */
[----:B------:R-:W-:Y:S02]  /*0210*/  IMAD.X R5, RZ, RZ, R3, P1 ;  /* 0x000000ffff057224 */ /* 0x000fe400008e0603 */
[----:B------:R1:W-:Y:S04]  /*0220*/  STG.E desc[UR12][R2.64+-0x18], R7 ;  /* 0xffffe80702007986 */ /* 0x0003e8000c10190c */
        /* <DEDUP_REMOVED lines=12> */
[----:B------:R1:W-:Y:S01]  /*02f0*/  STG.E desc[UR12][R2.64+0x1c], R7 ;  /* 0x00001c0702007986 */ /* 0x0003e2000c10190c */
[----:B------:R-:W-:Y:S05]  /*0300*/  BRA.U UP0, `(.L_x_25) ;  /* 0xfffffffd009c7547 */ /* 0x000fea000b83ffff */
.L_x_24:
[----:B0-----:R-:W-:Y:S05]  /*0310*/  @!P0 EXIT ;  /* 0x000000000000894d */ /* 0x001fea0003800000 */
[----:B------:R-:W-:Y:S02]  /*0320*/  UISETP.GE.U32.AND UP0, UPT, UR10, 0x8, UPT ;  /* 0x000000080a00788c */ /* 0x000fe4000bf06070 */
[----:B------:R-:W-:Y:S02]  /*0330*/  ULOP3.LUT UR9, UR8, 0x7, URZ, 0xc0, !UPT ;  /* 0x0000000708097892 */ /* 0x000fe4000f8ec0ff */
[----:B------:R-:W-:-:S04]  /*0340*/  UISETP.GE.U32.AND.EX UP0, UPT, URZ, URZ, UPT, UP0 ;  /* 0x000000ffff00728c */ /* 0x000fc8000bf06100 */
[----:B------:R-:W-:-:S04]  /*0350*/  ISETP.NE.U32.AND P0, PT, RZ, UR9, PT ;  /* 0x00000009ff007c0c */ /* 0x000fc8000bf05070 */
[----:B------:R-:W-:Y:S01]  /*0360*/  ISETP.NE.AND.EX P0, PT, RZ, RZ, PT, P0 ;  /* 0x000000ffff00720c */ /* 0x000fe20003f05300 */
[----:B------:R-:W-:-:S12]  /*0370*/  BRA.U !UP0, `(.L_x_26) ;  /* 0x0000000108407547 */ /* 0x000fd8000b800000 */
[----:B------:R-:W0:Y:S01]  /*0380*/  LDCU.64 UR10, c[0x0][0x380] ;  /* 0x00007000ff0a77ac */ /* 0x000e220008000a00 */
[----:B------:R-:W2:Y:S01]  /*0390*/  LDC R5, c[0x0][0x388] ;  /* 0x0000e200ff057b82 */ /* 0x000ea20000000800 */
[----:B0-----:R-:W-:-:S04]  /*03a0*/  ULEA UR4, UP0, UR5, UR10, 0x2 ;  /* 0x0000000a05047291 */ /* 0x001fc8000f8010ff */
[----:B------:R-:W-:Y:S02]  /*03b0*/  ULEA.HI.X UR7, UR5, UR11, UR6, 0x2, UP0 ;  /* 0x0000000b05077291 */ /* 0x000fe400080f1406 */
[----:B-1----:R-:W-:Y:S01]  /*03c0*/  MOV R2, UR4 ;  /* 0x0000000400027c02 */ /* 0x002fe20008000f00 */
[----:B------:R-:W-:-:S03]  /*03d0*/  UIADD3 UR5, UP0, UPT, UR5, 0x8, URZ ;  /* 0x0000000805057890 */ /* 0x000fc6000ff1e0ff */
[----:B------:R-:W-:Y:S01]  /*03e0*/  IMAD.U32 R3, RZ, RZ, UR7 ;  /* 0x00000007ff037e24 */ /* 0x000fe2000f8e00ff */
[----:B------:R-:W-:-:S04]  /*03f0*/  UIADD3.X UR6, UPT, UPT, URZ, UR6, URZ, UP0, !UPT ;  /* 0x00000006ff067290 */ /* 0x000fc800087fe4ff */
[----:B--2---:R0:W-:Y:S04]  /*0400*/  STG.E desc[UR12][R2.64], R5 ;  /* 0x0000000502007986 */ /* 0x0041e8000c10190c */
[----:B------:R0:W-:Y:S04]  /*0410*/  STG.E desc[UR12][R2.64+0x4], R5 ;  /* 0x0000040502007986 */ /* 0x0001e8000c10190c */
[----:B------:R0:W-:Y:S04]  /*0420*/  STG.E desc[UR12][R2.64+0x8], R5 ;  /* 0x0000080502007986 */ /* 0x0001e8000c10190c */
[----:B------:R0:W-:Y:S04]  /*0430*/  STG.E desc[UR12][R2.64+0xc], R5 ;  /* 0x00000c0502007986 */ /* 0x0001e8000c10190c */
[----:B------:R0:W-:Y:S04]  /*0440*/  STG.E desc[UR12][R2.64+0x10], R5 ;  /* 0x0000100502007986 */ /* 0x0001e8000c10190c */
[----:B------:R0:W-:Y:S04]  /*0450*/  STG.E desc[UR12][R2.64+0x14], R5 ;  /* 0x0000140502007986 */ /* 0x0001e8000c10190c */
[----:B------:R0:W-:Y:S04]  /*0460*/  STG.E desc[UR12][R2.64+0x18], R5 ;  /* 0x0000180502007986 */ /* 0x0001e8000c10190c */
[----:B------:R0:W-:Y:S02]  /*0470*/  STG.E desc[UR12][R2.64+0x1c], R5 ;  /* 0x00001c0502007986 */ /* 0x0001e4000c10190c */
.L_x_26:
[----:B------:R-:W-:Y:S05]  /*0480*/  @!P0 EXIT ;  /* 0x000000000000894d */ /* 0x000fea0003800000 */
[----:B------:R-:W-:Y:S02]  /*0490*/  UISETP.GE.U32.AND UP0, UPT, UR9, 0x4, UPT ;  /* 0x000000040900788c */ /* 0x000fe4000bf06070 */
[----:B------:R-:W-:Y:S02]  /*04a0*/  ULOP3.LUT UR8, UR8, 0x3, URZ, 0xc0, !UPT ;  /* 0x0000000308087892 */ /* 0x000fe4000f8ec0ff */
[----:B------:R-:W-:Y:S01]  /*04b0*/  UISETP.GE.U32.AND.EX UP0, UPT, URZ, URZ, UPT, UP0 ;  /* 0x000000ffff00728c */ /* 0x000fe2000bf06100 */
[----:B------:R-:W-:-:S03]  /*04c0*/  UMOV UR4, URZ ;  /* 0x000000ff00047c82 */ /* 0x000fc60008000000 */
[----:B------:R-:W-:-:S04]  /*04d0*/  ISETP.NE.U32.AND P0, PT, RZ, UR8, PT ;  /* 0x00000008ff007c0c */ /* 0x000fc8000bf05070 */
[----:B------:R-:W-:Y:S01]  /*04e0*/  ISETP.NE.AND.EX P0, PT, RZ, UR4, PT, P0 ;  /* 0x00000004ff007c0c */ /* 0x000fe2000bf05300 */
[----:B------:R-:W-:-:S12]  /*04f0*/  BRA.U !UP0, `(.L_x_27) ;  /* 0x0000000108307547 */ /* 0x000fd8000b800000 */
[----:B------:R-:W2:Y:S01]  /*0500*/  LDCU.64 UR10, c[0x0][0x380] ;  /* 0x00007000ff0a77ac */ /* 0x000ea20008000a00 */
[----:B0-----:R-:W0:Y:S01]  /*0510*/  LDC R5, c[0x0][0x388] ;  /* 0x0000e200ff057b82 */ /* 0x001e220000000800 */
[----:B--2---:R-:W-:-:S04]  /*0520*/  ULEA UR10, UP0, UR5, UR10, 0x2 ;  /* 0x0000000a050a7291 */ /* 0x004fc8000f8010ff */
[----:B------:R-:W-:Y:S02]  /*0530*/  ULEA.HI.X UR11, UR5, UR11, UR6, 0x2, UP0 ;  /* 0x0000000b050b7291 */ /* 0x000fe400080f1406 */
[----:B-1----:R-:W-:Y:S01]  /*0540*/  IMAD.U32 R2, RZ, RZ, UR10 ;  /* 0x0000000aff027e24 */ /* 0x002fe2000f8e00ff */
[----:B------:R-:W-:-:S03]  /*0550*/  UIADD3 UR5, UP0, UPT, UR5, 0x4, URZ ;  /* 0x0000000405057890 */ /* 0x000fc6000ff1e0ff */
[----:B------:R-:W-:Y:S01]  /*0560*/  IMAD.U32 R3, RZ, RZ, UR11 ;  /* 0x0000000bff037e24 */ /* 0x000fe2000f8e00ff */
[----:B------:R-:W-:-:S04]  /*0570*/  UIADD3.X UR6, UPT, UPT, URZ, UR6, URZ, UP0, !UPT ;  /* 0x00000006ff067290 */ /* 0x000fc800087fe4ff */
[----:B0-----:R2:W-:Y:S04]  /*0580*/  STG.E desc[UR12][R2.64], R5 ;  /* 0x0000000502007986 */ /* 0x0015e8000c10190c */
[----:B------:R2:W-:Y:S04]  /*0590*/  STG.E desc[UR12][R2.64+0x4], R5 ;  /* 0x0000040502007986 */ /* 0x0005e8000c10190c */
[----:B------:R2:W-:Y:S04]  /*05a0*/  STG.E desc[UR12][R2.64+0x8], R5 ;  /* 0x0000080502007986 */ /* 0x0005e8000c10190c */
[----:B------:R2:W-:Y:S02]  /*05b0*/  STG.E desc[UR12][R2.64+0xc], R5 ;  /* 0x00000c0502007986 */ /* 0x0005e4000c10190c */
.L_x_27:
[----:B------:R-:W-:Y:S05]  /*05c0*/  @!P0 EXIT ;  /* 0x000000000000894d */ /* 0x000fea0003800000 */
[----:B0-2---:R-:W0:Y:S01]  /*05d0*/  LDC R5, c[0x0][0x388] ;  /* 0x0000e200ff057b82 */ /* 0x005e220000000800 */
[----:B------:R-:W2:Y:S02]  /*05e0*/  LDCU.64 UR10, c[0x0][0x380] ;  /* 0x00007000ff0a77ac */ /* 0x000ea40008000a00 */
[----:B--2---:R-:W-:-:S04]  /*05f0*/  ULEA UR7, UP0, UR5, UR10, 0x2 ;  /* 0x0000000a05077291 */ /* 0x004fc8000f8010ff */
[----:B------:R-:W-:-:S12]  /*0600*/  ULEA.HI.X UR5, UR5, UR11, UR6, 0x2, UP0 ;  /* 0x0000000b05057291 */ /* 0x000fd800080f1406 */
.L_x_28:
[----:B-1----:R-:W-:Y:S01]  /*0610*/  MOV R2, UR7 ;  /* 0x0000000700027c02 */ /* 0x002fe20008000f00 */
[----:B------:R-:W-:Y:S01]  /*0620*/  IMAD.U32 R3, RZ, RZ, UR5 ;  /* 0x00000005ff037e24 */ /* 0x000fe2000f8e00ff */
[----:B------:R-:W-:Y:S02]  /*0630*/  UIADD3 UR8, UP0, UPT, UR8, -0x1, URZ ;  /* 0xffffffff08087890 */ /* 0x000fe4000ff1e0ff */
[----:B------:R-:W-:Y:S02]  /*0640*/  UIADD3 UR7, UP1, UPT, UR7, 0x4, URZ ;  /* 0x0000000407077890 */ /* 0x000fe4000ff3e0ff */
[----:B0-----:R2:W-:Y:S01]  /*0650*/  STG.E desc[UR12][R2.64], R5 ;  /* 0x0000000502007986 */ /* 0x0015e2000c10190c */
[----:B------:R-:W-:Y:S02]  /*0660*/  UIADD3.X UR4, UPT, UPT, UR4, -0x1, URZ, UP0, !UPT ;  /* 0xffffffff04047890 */ /* 0x000fe400087fe4ff */
[----:B------:R-:W-:Y:S02]  /*0670*/  UISETP.NE.U32.AND UP0, UPT, UR8, URZ, UPT ;  /* 0x000000ff0800728c */ /* 0x000fe4000bf05070 */
[----:B------:R-:W-:-:S02]  /*0680*/  UIADD3.X UR5, UPT, UPT, URZ, UR5, URZ, UP1, !UPT ;  /* 0x00000005ff057290 */ /* 0x000fc40008ffe4ff */
[----:B------:R-:W-:-:S09]  /*0690*/  UISETP.NE.AND.EX UP0, UPT, UR4, URZ, UPT, UP0 ;  /* 0x000000ff0400728c */ /* 0x000fd2000bf05300 */
[----:B--2---:R-:W-:Y:S05]  /*06a0*/  BRA.U UP0, `(.L_x_28) ;  /* 0xfffffffd00d87547 */ /* 0x004fea000b83ffff */
[----:B------:R-:W-:Y:S05]  /*06b0*/  EXIT ;  /* 0x000000000000794d */ /* 0x000fea0003800000 */
.L_x_29:
        /* <DEDUP_REMOVED lines=12> */
.L_x_47:


//--------------------- .text._Z12kernel_BLX_aPKfS0_PffffPKjm --------------------------
	.section	.text._Z12kernel_BLX_aPKfS0_PffffPKjm,"ax",@progbits
	.align	128
        .global         _Z12kernel_BLX_aPKfS0_PffffPKjm
        .type           _Z12kernel_BLX_aPKfS0_PffffPKjm,@function
        .size           _Z12kernel_BLX_aPKfS0_PffffPKjm,(.L_x_48 - _Z12kernel_BLX_aPKfS0_PffffPKjm)
        .other          _Z12kernel_BLX_aPKfS0_PffffPKjm,@"STO_CUDA_ENTRY STV_DEFAULT"
_Z12kernel_BLX_aPKfS0_PffffPKjm:
.text._Z12kernel_BLX_aPKfS0_PffffPKjm:
[----:B------:R-:W-:Y:S08]  /*0000*/  LDC R1, c[0x0][0x37c] ;  /* 0x0000df00ff017b82 */ /* 0x000ff00000000800 */
[----:B------:R-:W0:Y:S02]  /*0010*/  LDC.64 R2, c[0x0][0x3b0] ;  /* 0x0000ec00ff027b82 */ /* 0x000e240000000a00 */
[----:B0-----:R-:W-:-:S04]  /*0020*/  ISETP.NE.U32.AND P0, PT, R2, RZ, PT ;  /* 0x000000ff0200720c */ /* 0x001fc80003f05070 */
[----:B------:R-:W-:-:S13]  /*0030*/  ISETP.NE.AND.EX P0, PT, R3, RZ, PT, P0 ;  /* 0x000000ff0300720c */ /* 0x000fda0003f05300 */
[----:B------:R-:W-:Y:S05]  /*0040*/  @!P0 EXIT ;  /* 0x000000000000894d */ /* 0x000fea0003800000 */
[C---:B------:R-:W-:Y:S01]  /*0050*/  ISETP.GE.U32.AND P1, PT, R2.reuse, 0x4, PT ;  /* 0x000000040200780c */ /* 0x040fe20003f26070 */
[----:B------:R-:W0:Y:S01]  /*0060*/  LDCU.64 UR16, c[0x0][0x358] ;  /* 0x00006b00ff1077ac */ /* 0x000e220008000a00 */
[----:B------:R-:W-:Y:S01]  /*0070*/  LOP3.LUT R19, R2, 0x3, RZ, 0xc0, !PT ;  /* 0x0000000302137812 */ /* 0x000fe200078ec0ff */
[----:B------:R-:W-:Y:S01]  /*0080*/  IMAD.MOV.U32 R0, RZ, RZ, RZ ;  /* 0x000000ffff007224 */ /* 0x000fe200078e00ff */
[----:B------:R-:W-:Y:S01]  /*0090*/  ISETP.GE.U32.AND.EX P1, PT, R3, RZ, PT, P1 ;  /* 0x000000ff0300720c */ /* 0x000fe20003f26110 */
[----:B------:R-:W-:Y:S01]  /*00a0*/  IMAD.MOV.U32 R3, RZ, RZ, RZ ;  /* 0x000000ffff037224 */ /* 0x000fe200078e00ff */
[----:B------:R-:W-:-:S04]  /*00b0*/  ISETP.NE.U32.AND P0, PT, R19, RZ, PT ;  /* 0x000000ff1300720c */ /* 0x000fc80003f05070 */
[----:B------:R-:W-:-:S07]  /*00c0*/  ISETP.NE.AND.EX P0, PT, RZ, RZ, PT, P0 ;  /* 0x000000ffff00720c */ /* 0x000fce0003f05300 */
[----:B------:R-:W-:Y:S06]  /*00d0*/  @!P1 BRA `(.L_x_30) ;  /* 0x0000000400ac9947 */ /* 0x000fec0003800000 */
[----:B------:R-:W1:Y:S01]  /*00e0*/  LDCU.128 UR4, c[0x0][0x380] ;  /* 0x00007000ff0477ac */ /* 0x000e620008000c00 */
[----:B------:R-:W2:Y:S01]  /*00f0*/  LDC R3, c[0x0][0x3b4] ;  /* 0x0000ed00ff037b82 */ /* 0x000ea20000000800 */
[----:B------:R-:W-:Y:S01]  /*0100*/  LOP3.LUT R0, R2, 0xfffffffc, RZ, 0xc0, !PT ;  /* 0xfffffffc02007812 */ /* 0x000fe200078ec0ff */
[----:B------:R-:W3:Y:S04]  /*0110*/  LDCU.64 UR12, c[0x0][0x3a8] ;  /* 0x00007500ff0c77ac */ /* 0x000ee80008000a00 */
[----:B------:R-:W-:Y:S01]  /*0120*/  IMAD.MOV.U32 R11, RZ, RZ, R0 ;  /* 0x000000ffff0b7224 */ /* 0x000fe200078e0000 */
[----:B------:R-:W4:Y:S01]  /*0130*/  LDCU.64 UR14, c[0x0][0x390] ;  /* 0x00007200ff0e77ac */ /* 0x000f220008000a00 */
[----:B------:R-:W0:Y:S01]  /*0140*/  LDCU.64 UR18, c[0x0][0x398] ;  /* 0x00007300ff1277ac */ /* 0x000e220008000a00 */
[----:B-1----:R-:W-:-:S02]  /*0150*/  UIADD3 UR10, UP0, UPT, UR4, 0x8, URZ ;  /* 0x00000008040a7890 */ /* 0x002fc4000ff1e0ff */
[----:B------:R-:W-:Y:S02]  /*0160*/  UIADD3 UR8, UP1, UPT, UR6, 0x8, URZ ;  /* 0x0000000806087890 */ /* 0x000fe4000ff3e0ff */
[----:B------:R-:W-:Y:S02]  /*0170*/  UIADD3.X UR11, UPT, UPT, URZ, UR5, URZ, UP0, !UPT ;  /* 0x00000005ff0b7290 */ /* 0x000fe400087fe4ff */
[----:B---3--:R-:W-:Y:S01]  /*0180*/  UIADD3 UR6, UP2, UPT, UR12, 0x8, URZ ;  /* 0x000000080c067890 */ /* 0x008fe2000ff5e0ff */
[----:B--2---:R-:W-:Y:S01]  /*0190*/  IMAD.MOV.U32 R10, RZ, RZ, R3 ;  /* 0x000000ffff0a7224 */ /* 0x004fe200078e0003 */
[----:B----4-:R-:W-:Y:S01]  /*01a0*/  UIADD3 UR4, UP0, UPT, UR14, 0x8, URZ ;  /* 0x000000080e047890 */ /* 0x010fe2000ff1e0ff */
[----:B------:R-:W-:Y:S01]  /*01b0*/  IMAD.U32 R4, RZ, RZ, UR10 ;  /* 0x0000000aff047e24 */ /* 0x000fe2000f8e00ff */
[----:B------:R-:W-:Y:S01]  /*01c0*/  UIADD3.X UR9, UPT, UPT, URZ, UR7, URZ, UP1, !UPT ;  /* 0x00000007ff097290 */ /* 0x000fe20008ffe4ff */
[----:B------:R-:W-:Y:S01]  /*01d0*/  IMAD.U32 R6, RZ, RZ, UR8 ;  /* 0x00000008ff067e24 */ /* 0x000fe2000f8e00ff */
[----:B------:R-:W-:Y:S01]  /*01e0*/  UIADD3.X UR7, UPT, UPT, URZ, UR13, URZ, UP2, !UPT ;  /* 0x0000000dff077290 */ /* 0x000fe200097fe4ff */
[----:B------:R-:W-:Y:S01]  /*01f0*/  IMAD.U32 R8, RZ, RZ, UR6 ;  /* 0x00000006ff087e24 */ /* 0x000fe2000f8e00ff */
[----:B------:R-:W-:Y:S01]  /*0200*/  UIADD3.X UR5, UPT, UPT, URZ, UR15, URZ, UP0, !UPT ;  /* 0x0000000fff057290 */ /* 0x000fe200087fe4ff */
[----:B------:R-:W-:Y:S01]  /*0210*/  IMAD.U32 R12, RZ, RZ, UR4 ;  /* 0x00000004ff0c7e24 */ /* 0x000fe2000f8e00ff */
[----:B------:R-:W1:Y:S01]  /*0220*/  LDCU UR12, c[0x0][0x3a0] ;  /* 0x00007400ff0c77ac */ /* 0x000e620008000800 */
[----:B------:R-:W-:-:S02]  /*0230*/  IMAD.U32 R5, RZ, RZ, UR11 ;  /* 0x0000000bff057e24 */ /* 0x000fc4000f8e00ff */
[----:B------:R-:W-:Y:S02]  /*0240*/  IMAD.U32 R7, RZ, RZ, UR9 ;  /* 0x00000009ff077e24 */ /* 0x000fe4000f8e00ff */
[----:B------:R-:W-:Y:S02]  /*0250*/  IMAD.U32 R9, RZ, RZ, UR7 ;  /* 0x00000007ff097e24 */ /* 0x000fe4000f8e00ff */
[----:B0-----:R-:W-:-:S07]  /*0260*/  IMAD.U32 R15, RZ, RZ, UR5 ;  /* 0x00000005ff0f7e24 */ /* 0x001fce000f8e00ff */
.L_x_31:
[----:B------:R-:W2:Y:S04]  /*0270*/  LDG.E R13, desc[UR16][R4.64+-0x8] ;  /* 0xfffff810040d7981 */ /* 0x000ea8000c1e1900 */
[----:B------:R-:W2:Y:S04]  /*0280*/  LDG.E R14, desc[UR16][R6.64+-0x8] ;  /* 0xfffff810060e7981 */ /* 0x000ea8000c1e1900 */
[----:B------:R-:W3:Y:S01]  /*0290*/  LDG.E R18, desc[UR16][R8.64+-0x8] ;  /* 0xfffff81008127981 */ /* 0x000ee2000c1e1900 */
[CC--:B--2---:R-:W-:Y:S01]  /*02a0*/  FMNMX R16, R13.reuse, R14.reuse, PT ;  /* 0x0000000e0d107209 */ /* 0x0c4fe20003800000 */
[C---:B------:R-:W-:Y:S01]  /*02b0*/  FADD R17, R13.reuse, -R14 ;  /* 0x8000000e0d117221 */ /* 0x040fe20000000000 */
[----:B------:R-:W-:-:S02]  /*02c0*/  FMNMX R14, R13, R14, !PT ;  /* 0x0000000e0d0e7209 */ /* 0x000fc40007800000 */
[----:B---3--:R-:W-:Y:S01]  /*02d0*/  I2FP.F32.U32 R18, R18 ;  /* 0x0000001200127245 */ /* 0x008fe20000201000 */
[C---:B-1----:R-:W-:Y:S02]  /*02e0*/  FFMA R16, -|R17|.reuse, UR12, R16 ;  /* 0x0000000c11107c23 */ /* 0x042fe40008000310 */
[----:B------:R-:W-:Y:S01]  /*02f0*/  FFMA R17, |R17|, UR12, R14 ;  /* 0x0000000c11117c23 */ /* 0x000fe2000800020e */
[----:B------:R-:W-:-:S03]  /*0300*/  IMAD.MOV.U32 R14, RZ, RZ, R12 ;  /* 0x000000ffff0e7224 */ /* 0x000fc600078e000c */
[----:B------:R-:W-:-:S04]  /*0310*/  FADD R17, -R16, R17 ;  /* 0x0000001110117221 */ /* 0x000fc80000000100 */
[----:B------:R-:W-:-:S04]  /*0320*/  FMUL R17, R17, R18 ;  /* 0x0000001211117220 */ /* 0x000fc80000400000 */
[----:B------:R-:W-:-:S05]  /*0330*/  FFMA R17, R17, 2.3283064365386962891e-10, R16 ;  /* 0x2f80000011117823 */ /* 0x000fca0000000010 */
[----:B------:R-:W-:-:S04]  /*0340*/  FSETP.GEU.AND P1, PT, R17, UR18, PT ;  /* 0x0000001211007c0b */ /* 0x000fc8000bf2e000 */
[----:B------:R-:W-:-:S04]  /*0350*/  FSEL R17, R17, UR18, P1 ;  /* 0x0000001211117c08 */ /* 0x000fc80008800000 */
[----:B------:R-:W-:-:S04]  /*0360*/  FSETP.GT.AND P1, PT, R17, UR19, PT ;  /* 0x0000001311007c0b */ /* 0x000fc8000bf24000 */
[----:B------:R-:W-:-:S05]  /*0370*/  FSEL R17, R17, UR19, !P1 ;  /* 0x0000001311117c08 */ /* 0x000fca000c800000 */
[----:B------:R0:W-:Y:S04]  /*0380*/  STG.E desc[UR16][R14.64+-0x8], R17 ;  /* 0xfffff8110e007986 */ /* 0x0001e8000c101910 */
[----:B------:R-:W2:Y:S04]  /*0390*/  LDG.E R12, desc[UR16][R4.64+-0x4] ;  /* 0xfffffc10040c7981 */ /* 0x000ea8000c1e1900 */
[----:B------:R-:W2:Y:S04]  /*03a0*/  LDG.E R13, desc[UR16][R6.64+-0x4] ;  /* 0xfffffc10060d7981 */ /* 0x000ea8000c1e1900 */
[----:B------:R-:W3:Y:S01]  /*03b0*/  LDG.E R18, desc[UR16][R8.64+-0x4] ;  /* 0xfffffc1008127981 */ /* 0x000ee2000c1e1900 */
[CC--:B--2---:R-:W-:Y:S01]  /*03c0*/  FMNMX R16, R12.reuse, R13.reuse, PT ;  /* 0x0000000d0c107209 */ /* 0x0c4fe20003800000 */
[C---:B------:R-:W-:Y:S01]  /*03d0*/  FADD R21, R12.reuse, -R13 ;  /* 0x8000000d0c157221 */ /* 0x040fe20000000000 */
[----:B------:R-:W-:-:S02]  /*03e0*/  FMNMX R12, R12, R13, !PT ;  /* 0x0000000d0c0c7209 */ /* 0x000fc40007800000 */
[----:B---3--:R-:W-:Y:S01]  /*03f0*/  I2FP.F32.U32 R18, R18 ;  /* 0x0000001200127245 */ /* 0x008fe20000201000 */
[C---:B------:R-:W-:Y:S02]  /*0400*/  FFMA R16, -|R21|.reuse, UR12, R16 ;  /* 0x0000000c15107c23 */ /* 0x040fe40008000310 */
[----:B------:R-:W-:-:S04]  /*0410*/  FFMA R21, |R21|, UR12, R12 ;  /* 0x0000000c15157c23 */ /* 0x000fc8000800020c */
        /* <DEDUP_REMOVED lines=12> */
[C---:B0-----:R-:W-:Y:S01]  /*04e0*/  FADD R17, R12.reuse, -R13 ;  /* 0x8000000d0c117221 */ /* 0x041fe20000000000 */
        /* <DEDUP_REMOVED lines=11> */
[----:B------:R-:W-:Y:S04]  /*05a0*/  STG.E desc[UR16][R14.64], R17 ;  /* 0x000000110e007986 */ /* 0x000fe8000c101910 */
[----:B------:R0:W2:Y:S04]  /*05b0*/  LDG.E R12, desc[UR16][R4.64+0x4] ;  /* 0x00000410040c7981 */ /* 0x0000a8000c1e1900 */
[----:B------:R3:W2:Y:S04]  /*05c0*/  LDG.E R13, desc[UR16][R6.64+0x4] ;  /* 0x00000410060d7981 */ /* 0x0006a8000c1e1900 */
[----:B------:R4:W5:Y:S01]  /*05d0*/  LDG.E R18, desc[UR16][R8.64+0x4] ;  /* 0x0000041008127981 */ /* 0x000962000c1e1900 */
[----:B0-----:R-:W-:-:S02]  /*05e0*/  IADD3 R4, P2, PT, R4, 0x10, RZ ;  /* 0x0000001004047810 */ /* 0x001fc40007f5e0ff */
[----:B---3--:R-:W-:-:S03]  /*05f0*/  IADD3 R6, P3, PT, R6, 0x10, RZ ;  /* 0x0000001006067810 */ /* 0x008fc60007f7e0ff */
[----:B------:R-:W-:Y:S01]  /*0600*/  IMAD.X R5, RZ, RZ, R5, P2 ;  /* 0x000000ffff057224 */ /* 0x000fe200010e0605 */
[----:B----4-:R-:W-:Y:S01]  /*0610*/  IADD3 R8, P4, PT, R8, 0x10, RZ ;  /* 0x0000001008087810 */ /* 0x010fe20007f9e0ff */
[----:B------:R-:W-:-:S04]  /*0620*/  IMAD.X R7, RZ, RZ, R7, P3 ;  /* 0x000000ffff077224 */ /* 0x000fc800018e0607 */
[----:B------:R-:W-:Y:S01]  /*0630*/  IMAD.X R9, RZ, RZ, R9, P4 ;  /* 0x000000ffff097224 */ /* 0x000fe200020e0609 */
[CC--:B--2---:R-:W-:Y:S01]  /*0640*/  FMNMX R16, R12.reuse, R13.reuse, PT ;  /* 0x0000000d0c107209 */ /* 0x0c4fe20003800000 */
[C---:B-1----:R-:W-:Y:S01]  /*0650*/  FADD R21, R12.reuse, -R13 ;  /* 0x8000000d0c157221 */ /* 0x042fe20000000000 */
[----:B------:R-:W-:Y:S02]  /*0660*/  FMNMX R12, R12, R13, !PT ;  /* 0x0000000d0c0c7209 */ /* 0x000fe40007800000 */
[----:B-----5:R-:W-:Y:S01]  /*0670*/  I2FP.F32.U32 R18, R18 ;  /* 0x0000001200127245 */ /* 0x020fe20000201000 */
[C---:B------:R-:W-:Y:S02]  /*0680*/  FFMA R16, -|R21|.reuse, UR12, R16 ;  /* 0x0000000c15107c23 */ /* 0x040fe40008000310 */
[----:B------:R-:W-:Y:S01]  /*0690*/  FFMA R21, |R21|, UR12, R12 ;  /* 0x0000000c15157c23 */ /* 0x000fe2000800020c */
[----:B------:R-:W-:-:S03]  /*06a0*/  IADD3 R12, P5, PT, R14, 0x10, RZ ;  /* 0x000000100e0c7810 */ /* 0x000fc60007fbe0ff */
[----:B------:R-:W-:-:S04]  /*06b0*/  FADD R21, -R16, R21 ;  /* 0x0000001510157221 */ /* 0x000fc80000000100 */
[----:B------:R-:W-:-:S04]  /*06c0*/  FMUL R21, R21, R18 ;  /* 0x0000001215157220 */ /* 0x000fc80000400000 */
[----:B------:R-:W-:-:S05]  /*06d0*/  FFMA R21, R21, 2.3283064365386962891e-10, R16 ;  /* 0x2f80000015157823 */ /* 0x000fca0000000010 */
[----:B------:R-:W-:-:S04]  /*06e0*/  FSETP.GEU.AND P1, PT, R21, UR18, PT ;  /* 0x0000001215007c0b */ /* 0x000fc8000bf2e000 */
[----:B------:R-:W-:-:S04]  /*06f0*/  FSEL R21, R21, UR18, P1 ;  /* 0x0000001215157c08 */ /* 0x000fc80008800000 */
[----:B------:R-:W-:-:S04]  /*0700*/  FSETP.GT.AND P1, PT, R21, UR19, PT ;  /* 0x0000001315007c0b */ /* 0x000fc8000bf24000 */
[----:B------:R-:W-:Y:S02]  /*0710*/  FSEL R21, R21, UR19, !P1 ;  /* 0x0000001315157c08 */ /* 0x000fe4000c800000 */
[----:B------:R-:W-:-:S03]  /*0720*/  IADD3 R11, P1, PT, R11, -0x4, RZ ;  /* 0xfffffffc0b0b7810 */ /* 0x000fc60007f3e0ff */
[----:B------:R0:W-:Y:S01]  /*0730*/  STG.E desc[UR16][R14.64+0x4], R21 ;  /* 0x000004150e007986 */ /* 0x0001e2000c101910 */
[----:B------:R-:W-:Y:S02]  /*0740*/  IADD3.X R10, PT, PT, R10, -0x1, RZ, P1, !PT ;  /* 0xffffffff0a0a7810 */ /* 0x000fe40000ffe4ff */
[----:B------:R-:W-:-:S04]  /*0750*/  ISETP.NE.U32.AND P1, PT, R11, RZ, PT ;  /* 0x000000ff0b00720c */ /* 0x000fc80003f25070 */
[----:B------:R-:W-:Y:S01]  /*0760*/  ISETP.NE.AND.EX P1, PT, R10, RZ, PT, P1 ;  /* 0x000000ff0a00720c */ /* 0x000fe20003f25310 */
[----:B0-----:R-:W-:-:S12]  /*0770*/  IMAD.X R15, RZ, RZ, R15, P5 ;  /* 0x000000ffff0f7224 */ /* 0x001fd800028e060f */
[----:B------:R-:W-:Y:S05]  /*0780*/  @P1 BRA `(.L_x_31) ;  /* 0xfffffff800b81947 */ /* 0x000fea000383ffff */
.L_x_30:
[----:B0-----:R-:W-:Y:S05]  /*0790*/  @!P0 EXIT ;  /* 0x000000000000894d */ /* 0x001fea0003800000 */
[----:B------:R-:W-:Y:S02]  /*07a0*/  ISETP.NE.U32.AND P1, PT, R19, 0x1, PT ;  /* 0x000000011300780c */ /* 0x000fe40003f25070 */
[----:B------:R-:W-:Y:S02]  /*07b0*/  LOP3.LUT R2, R2, 0x1, RZ, 0xc0, !PT ;  /* 0x0000000102027812 */ /* 0x000fe400078ec0ff */
[----:B------:R-:W-:Y:S02]  /*07c0*/  ISETP.NE.AND.EX P1, PT, RZ, RZ, PT, P1 ;  /* 0x000000ffff00720c */ /* 0x000fe40003f25310 */
[----:B------:R-:W-:-:S04]  /*07d0*/  ISETP.NE.U32.AND P0, PT, R2, 0x1, PT ;  /* 0x000000010200780c */ /* 0x000fc80003f05070 */
[----:B------:R-:W-:-:S07]  /*07e0*/  ISETP.NE.U32.AND.EX P0, PT, RZ, RZ, PT, P0 ;  /* 0x000000ffff00720c */ /* 0x000fce0003f05100 */
[----:B------:R-:W-:Y:S06]  /*07f0*/  @!P1 BRA `(.L_x_32) ;  /* 0x0000000000c89947 */ /* 0x000fec0003800000 */
[----:B------:R-:W0:Y:S01]  /*0800*/  LDCU.128 UR4, c[0x0][0x380] ;  /* 0x00007000ff0477ac */ /* 0x000e220008000c00 */
[C---:B------:R-:W-:Y:S01]  /*0810*/  IMAD.SHL.U32 R14, R0.reuse, 0x4, RZ ;  /* 0x00000004000e7824 */ /* 0x040fe200078e00ff */
[----:B------:R-:W-:Y:S01]  /*0820*/  SHF.L.U64.HI R15, R0, 0x2, R3 ;  /* 0x00000002000f7819 */ /* 0x000fe20000010203 */
[----:B------:R-:W1:Y:S03]  /*0830*/  LDCU.64 UR8, c[0x0][0x3a8] ;  /* 0x00007500ff0877ac */ /* 0x000e660008000a00 */
[C---:B0-----:R-:W-:Y:S01]  /*0840*/  IADD3 R8, P1, PT, R14.reuse, UR4, RZ ;  /* 0x000000040e087c10 */ /* 0x041fe2000ff3e0ff */
[----:B------:R-:W0:Y:S01]  /*0850*/  LDCU UR4, c[0x0][0x3a0] ;  /* 0x00007400ff0477ac */ /* 0x000e220008000800 */
[----:B------:R-:W-:Y:S02]  /*0860*/  IADD3 R4, P2, PT, R14, UR6, RZ ;  /* 0x000000060e047c10 */ /* 0x000fe4000ff5e0ff */
[----:B------:R-:W-:-:S02]  /*0870*/  IADD3.X R9, PT, PT, R15, UR5, RZ, P1, !PT ;  /* 0x000000050f097c10 */ /* 0x000fc40008ffe4ff */
[C---:B------:R-:W-:Y:S02]  /*0880*/  IADD3.X R5, PT, PT, R15.reuse, UR7, RZ, P2, !PT ;  /* 0x000000070f057c10 */ /* 0x040fe400097fe4ff */
[----:B-1----:R-:W-:Y:S01]  /*0890*/  IADD3 R6, P1, PT, R14, UR8, RZ ;  /* 0x000000080e067c10 */ /* 0x002fe2000ff3e0ff */
[----:B------:R-:W2:Y:S04]  /*08a0*/  LDG.E R2, desc[UR16][R8.64] ;  /* 0x0000001008027981 */ /* 0x000ea8000c1e1900 */
[----:B------:R-:W2:Y:S01]  /*08b0*/  LDG.E R11, desc[UR16][R4.64] ;  /* 0x00000010040b7981 */ /* 0x000ea2000c1e1900 */
[----:B------:R-:W-:Y:S01]  /*08c0*/  IADD3.X R7, PT, PT, R15, UR9, RZ, P1, !PT ;  /* 0x000000090f077c10 */ /* 0x000fe20008ffe4ff */
[----:B------:R-:W1:Y:S04]  /*08d0*/  LDCU.128 UR8, c[0x0][0x390] ;  /* 0x00007200ff0877ac */ /* 0x000e680008000c00 */
[----:B------:R-:W3:Y:S01]  /*08e0*/  LDG.E R12, desc[UR16][R6.64] ;  /* 0x00000010060c7981 */ /* 0x000ee2000c1e1900 */
[CC--:B--2---:R-:W-:Y:S01]  /*08f0*/  FMNMX R10, R2.reuse, R11.reuse, PT ;  /* 0x0000000b020a7209 */ /* 0x0c4fe20003800000 */
[C---:B------:R-:W-:Y:S01]  /*0900*/  FADD R13, R2.reuse, -R11 ;  /* 0x8000000b020d7221 */ /* 0x040fe20000000000 */
[----:B------:R-:W-:-:S03]  /*0910*/  FMNMX R2, R2, R11, !PT ;  /* 0x0000000b02027209 */ /* 0x000fc60007800000 */
[C---:B0-----:R-:W-:Y:S01]  /*0920*/  FFMA R10, -|R13|.reuse, UR4, R10 ;  /* 0x000000040d0a7c23 */ /* 0x041fe2000800030a */
[----:B---3--:R-:W-:Y:S01]  /*0930*/  I2FP.F32.U32 R12, R12 ;  /* 0x0000000c000c7245 */ /* 0x008fe20000201000 */
[----:B------:R-:W-:-:S04]  /*0940*/  FFMA R13, |R13|, UR4, R2 ;  /* 0x000000040d0d7c23 */ /* 0x000fc80008000202 */
[----:B------:R-:W-:-:S04]  /*0950*/  FADD R13, -R10, R13 ;  /* 0x0000000d0a0d7221 */ /* 0x000fc80000000100 */
[----:B------:R-:W-:-:S04]  /*0960*/  FMUL R13, R13, R12 ;  /* 0x0000000c0d0d7220 */ /* 0x000fc80000400000 */
[----:B------:R-:W-:Y:S01]  /*0970*/  FFMA R13, R13, 2.3283064365386962891e-10, R10 ;  /* 0x2f8000000d0d7823 */ /* 0x000fe2000000000a */
[----:B-1----:R-:W-:-:S04]  /*0980*/  IADD3 R10, P2, PT, R14, UR8, RZ ;  /* 0x000000080e0a7c10 */ /* 0x002fc8000ff5e0ff */
[----:B------:R-:W-:Y:S02]  /*0990*/  FSETP.GEU.AND P1, PT, R13, UR10, PT ;  /* 0x0000000a0d007c0b */ /* 0x000fe4000bf2e000 */
[----:B------:R-:W-:Y:S02]  /*09a0*/  IADD3.X R11, PT, PT, R15, UR9, RZ, P2, !PT ;  /* 0x000000090f0b7c10 */ /* 0x000fe400097fe4ff */
        /* <DEDUP_REMOVED lines=9> */
[----:B------:R-:W-:-:S03]  /*0a40*/  FMNMX R12, R8, R5, !PT ;  /* 0x00000005080c7209 */ /* 0x000fc60007800000 */
[C---:B------:R-:W-:Y:S02]  /*0a50*/  FFMA R2, -|R15|.reuse, UR4, R2 ;  /* 0x000000040f027c23 */ /* 0x040fe40008000302 */
[----:B------:R-:W-:Y:S01]  /*0a60*/  FFMA R15, |R15|, UR4, R12 ;  /* 0x000000040f0f7c23 */ /* 0x000fe2000800020c */
[----:B---3--:R-:W-:-:S03]  /*0a70*/  I2FP.F32.U32 R12, R6 ;  /* 0x00000006000c7245 */ /* 0x008fc60000201000 */
[----:B------:R-:W-:-:S04]  /*0a80*/  FADD R15, -R2, R15 ;  /* 0x0000000f020f7221 */ /* 0x000fc80000000100 */
[----:B------:R-:W-:-:S04]  /*0a90*/  FMUL R15, R15, R12 ;  /* 0x0000000c0f0f7220 */ /* 0x000fc80000400000 */
[----:B------:R-:W-:-:S05]  /*0aa0*/  FFMA R15, R15, 2.3283064365386962891e-10, R2 ;  /* 0x2f8000000f0f7823 */ /* 0x000fca0000000002 */
[----:B------:R-:W-:-:S04]  /*0ab0*/  FSETP.GEU.AND P1, PT, R15, UR10, PT ;  /* 0x0000000a0f007c0b */ /* 0x000fc8000bf2e000 */
[----:B------:R-:W-:-:S04]  /*0ac0*/  FSEL R15, R15, UR10, P1 ;  /* 0x0000000a0f0f7c08 */ /* 0x000fc80008800000 */
[----:B------:R-:W-:-:S04]  /*0ad0*/  FSETP.GT.AND P1, PT, R15, UR11, PT ;  /* 0x0000000b0f007c0b */ /* 0x000fc8000bf24000 */
[----:B------:R-:W-:Y:S02]  /*0ae0*/  FSEL R15, R15, UR11, !P1 ;  /* 0x0000000b0f0f7c08 */ /* 0x000fe4000c800000 */
[----:B------:R-:W-:-:S03]  /*0af0*/  IADD3 R0, P1, PT, R0, 0x2, RZ ;  /* 0x0000000200007810 */ /* 0x000fc60007f3e0ff */
[----:B------:R0:W-:Y:S02]  /*0b00*/  STG.E desc[UR16][R10.64+0x4], R15 ;  /* 0x0000040f0a007986 */ /* 0x0001e4000c101910 */
[----:B------:R-:W-:-:S08]  /*0b10*/  IMAD.X R3, RZ, RZ, R3, P1 ;  /* 0x000000ffff037224 */ /* 0x000fd000008e0603 */
.L_x_32:
[----:B------:R-:W-:Y:S05]  /*0b20*/  @P0 EXIT ;  /* 0x000000000000094d */ /* 0x000fea0003800000 */
[----:B------:R-:W1:Y:S01]  /*0b30*/  LDCU.128 UR4, c[0x0][0x380] ;  /* 0x00007000ff0477ac */ /* 0x000e620008000c00 */
[C---:B0-----:R-:W-:Y:S01]  /*0b40*/  IMAD.SHL.U32 R10, R0.reuse, 0x4, RZ ;  /* 0x00000004000a7824 */ /* 0x041fe200078e00ff */
[----:B------:R-:W-:Y:S01]  /*0b50*/  SHF.L.U64.HI R11, R0, 0x2, R3 ;  /* 0x00000002000b7819 */ /* 0x000fe20000010203 */
[----:B------:R-:W0:Y:S03]  /*0b60*/  LDCU.64 UR8, c[0x0][0x3a8] ;  /* 0x00007500ff0877ac */ /* 0x000e260008000a00 */
[C---:B-1----:R-:W-:Y:S02]  /*0b70*/  IADD3 R4, P1, PT, R10.reuse, UR6, RZ ;  /* 0x000000060a047c10 */ /* 0x042fe4000ff3e0ff */
[----:B------:R-:W-:Y:S01]  /*0b80*/  IADD3 R2, P0, PT, R10, UR4, RZ ;  /* 0x000000040a027c10 */ /* 0x000fe2000ff1e0ff */
[----:B------:R-:W1:Y:S01]  /*0b90*/  LDCU UR4, c[0x0][0x3a0] ;  /* 0x00007400ff0477ac */ /* 0x000e620008000800 */
[----:B------:R-:W-:-:S02]  /*0ba0*/  IADD3.X R5, PT, PT, R11, UR7, RZ, P1, !PT ;  /* 0x000000070b057c10 */ /* 0x000fc40008ffe4ff */
[C---:B------:R-:W-:Y:S02]  /*0bb0*/  IADD3.X R3, PT, PT, R11.reuse, UR5, RZ, P0, !PT ;  /* 0x000000050b037c10 */ /* 0x040fe400087fe4ff */
[----:B0-----:R-:W-:Y:S02]  /*0bc0*/  IADD3 R6, P0, PT, R10, UR8, RZ ;  /* 0x000000080a067c10 */ /* 0x001fe4000ff1e0ff */
[----:B------:R-:W2:Y:S04]  /*0bd0*/  LDG.E R5, desc[UR16][R4.64] ;  /* 0x0000001004057981 */ /* 0x000ea8000c1e1900 */
[----:B------:R-:W2:Y:S01]  /*0be0*/  LDG.E R2, desc[UR16][R2.64] ;  /* 0x0000001002027981 */ /* 0x000ea2000c1e1900 */
[----:B------:R-:W-:Y:S01]  /*0bf0*/  IADD3.X R7, PT, PT, R11, UR9, RZ, P0, !PT ;  /* 0x000000090b077c10 */ /* 0x000fe200087fe4ff */
[----:B------:R-:W0:Y:S04]  /*0c00*/  LDCU.128 UR8, c[0x0][0x390] ;  /* 0x00007200ff0877ac */ /* 0x000e280008000c00 */
[----:B------:R-:W3:Y:S01]  /*0c10*/  LDG.E R6, desc[UR16][R6.64] ;  /* 0x0000001006067981 */ /* 0x000ee2000c1e1900 */
[CC--:B--2---:R-:W-:Y:S01]  /*0c20*/  FMNMX R0, R2.reuse, R5.reuse, PT ;  /* 0x0000000502007209 */ /* 0x0c4fe20003800000 */
[C---:B------:R-:W-:Y:S01]  /*0c30*/  FADD R9, R2.reuse, -R5 ;  /* 0x8000000502097221 */ /* 0x040fe20000000000 */
[----:B------:R-:W-:-:S03]  /*0c40*/  FMNMX R8, R2, R5, !PT ;  /* 0x0000000502087209 */ /* 0x000fc60007800000 */
[C---:B-1----:R-:W-:Y:S02]  /*0c50*/  FFMA R0, -|R9|.reuse, UR4, R0 ;  /* 0x0000000409007c23 */ /* 0x042fe40008000300 */
[----:B------:R-:W-:Y:S01]  /*0c60*/  FFMA R9, |R9|, UR4, R8 ;  /* 0x0000000409097c23 */ /* 0x000fe20008000208 */
[----:B---3--:R-:W-:-:S03]  /*0c70*/  I2FP.F32.U32 R2, R6 ;  /* 0x0000000600027245 */ /* 0x008fc60000201000 */
[----:B------:R-:W-:-:S04]  /*0c80*/  FADD R9, -R0, R9 ;  /* 0x0000000900097221 */ /* 0x000fc80000000100 */
[----:B------:R-:W-:-:S04]  /*0c90*/  FMUL R9, R9, R2 ;  /* 0x0000000209097220 */ /* 0x000fc80000400000 */
[----:B------:R-:W-:-:S05]  /*0ca0*/  FFMA R9, R9, 2.3283064365386962891e-10, R0 ;  /* 0x2f80000009097823 */ /* 0x000fca0000000000 */
[----:B0-----:R-:W-:-:S04]  /*0cb0*/  FSETP.GEU.AND P0, PT, R9, UR10, PT ;  /* 0x0000000a09007c0b */ /* 0x001fc8000bf0e000 */
[----:B------:R-:W-:Y:S02]  /*0cc0*/  FSEL R9, R9, UR10, P0 ;  /* 0x0000000a09097c08 */ /* 0x000fe40008000000 */
[----:B------:R-:W-:Y:S02]  /*0cd0*/  IADD3 R2, P1, PT, R10, UR8, RZ ;  /* 0x000000080a027c10 */ /* 0x000fe4000ff3e0ff */
[----:B------:R-:W-:Y:S02]  /*0ce0*/  FSETP.GT.AND P0, PT, R9, UR11, PT ;  /* 0x0000000b09007c0b */ /* 0x000fe4000bf04000 */
[----:B------:R-:W-:Y:S02]  /*0cf0*/  IADD3.X R3, PT, PT, R11, UR9, RZ, P1, !PT ;  /* 0x000000090b037c10 */ /* 0x000fe40008ffe4ff */
[----:B------:R-:W-:-:S05]  /*0d00*/  FSEL R9, R9, UR11, !P0 ;  /* 0x0000000b09097c08 */ /* 0x000fca000c000000 */
[----:B------:R-:W-:Y:S01]  /*0d10*/  STG.E desc[UR16][R2.64], R9 ;  /* 0x0000000902007986 */ /* 0x000fe2000c101910 */
[----:B------:R-:W-:Y:S05]  /*0d20*/  EXIT ;  /* 0x000000000000794d */ /* 0x000fea0003800000 */
.L_x_33:
        /* <DEDUP_REMOVED lines=13> */
.L_x_48:


//--------------------- .text._Z12kernel_scalePvffm --------------------------
	.section	.text._Z12kernel_scalePvffm,"ax",@progbits
	.align	128
        .global         _Z12kernel_scalePvffm
        .type           _Z12kernel_scalePvffm,@function
        .size           _Z12kernel_scalePvffm,(.L_x_49 - _Z12kernel_scalePvffm)
        .other          _Z12kernel_scalePvffm,@"STO_CUDA_ENTRY STV_DEFAULT"
_Z12kernel_scalePvffm:
.text._Z12kernel_scalePvffm:
[----:B------:R-:W-:Y:S01]  /*0000*/  LDC R1, c[0x0][0x37c] ;  /* 0x0000df00ff017b82 */ /* 0x000fe20000000800 */
[----:B------:R-:W0:Y:S02]  /*0010*/  LDCU.64 UR8, c[0x0][0x390] ;  /* 0x00007200ff0877ac */ /* 0x000e240008000a00 */
[----:B0-----:R-:W-:-:S04]  /*0020*/  ISETP.NE.U32.AND P0, PT, RZ, UR8, PT ;  /* 0x00000008ff007c0c */ /* 0x001fc8000bf05070 */
[----:B------:R-:W-:-:S13]  /*0030*/  ISETP.NE.AND.EX P0, PT, RZ, UR9, PT, P0 ;  /* 0x00000009ff007c0c */ /* 0x000fda000bf05300 */
[----:B------:R-:W-:Y:S05]  /*0040*/  @!P0 EXIT ;  /* 0x000000000000894d */ /* 0x000fea0003800000 */
[----:B------:R-:W0:Y:S01]  /*0050*/  LDC.64 R2, c[0x0][0x388] ;  /* 0x0000e200ff027b82 */ /* 0x000e220000000a00 */
[----:B------:R-:W-:Y:S02]  /*0060*/  UISETP.GE.U32.AND UP0, UPT, UR8, 0x10, UPT ;  /* 0x000000100800788c */ /* 0x000fe4000bf06070 */
[----:B------:R-:W-:Y:S02]  /*0070*/  ULOP3.LUT UR14, UR8, 0xf, URZ, 0xc0, !UPT ;  /* 0x0000000f080e7892 */ /* 0x000fe4000f8ec0ff */
[----:B------:R-:W-:Y:S01]  /*0080*/  UISETP.GE.U32.AND.EX UP0, UPT, UR9, URZ, UPT, UP0 ;  /* 0x000000ff0900728c */ /* 0x000fe2000bf06100 */
[----:B------:R-:W-:Y:S01]  /*0090*/  UMOV UR5, URZ ;  /* 0x000000ff00057c82 */ /* 0x000fe20008000000 */
[----:B------:R-:W-:Y:S02]  /*00a0*/  UMOV UR6, URZ ;  /* 0x000000ff00067c82 */ /* 0x000fe40008000000 */
[----:B------:R-:W-:Y:S01]  /*00b0*/  ISETP.NE.U32.AND P0, PT, RZ, UR14, PT ;  /* 0x0000000eff007c0c */ /* 0x000fe2000bf05070 */
[----:B------:R-:W1:Y:S03]  /*00c0*/  LDCU.64 UR12, c[0x0][0x358] ;  /* 0x00006b00ff0c77ac */ /* 0x000e660008000a00 */
[----:B------:R-:W-:Y:S01]  /*00d0*/  ISETP.NE.AND.EX P0, PT, RZ, RZ, PT, P0 ;  /* 0x000000ffff00720c */ /* 0x000fe20003f05300 */
[----:B0-----:R-:W-:Y:S01]  /*00e0*/  FADD R3, R3, -R2 ;  /* 0x8000000203037221 */ /* 0x001fe20000000000 */
[----:B-1----:R-:W-:Y:S11]  /*00f0*/  BRA.U !UP0, `(.L_x_34) ;  /* 0x0000000508887547 */ /* 0x002ff6000b800000 */
[----:B------:R-:W0:Y:S01]  /*0100*/  LDCU.64 UR10, c[0x0][0x380] ;  /* 0x00007000ff0a77ac */ /* 0x000e220008000a00 */
[----:B------:R-:W1:Y:S01]  /*0110*/  LDCU UR6, c[0x0][0x394] ;  /* 0x00007280ff0677ac */ /* 0x000e620008000800 */
[----:B------:R-:W-:Y:S02]  /*0120*/  ULOP3.LUT UR5, UR8, 0xfffffff0, URZ, 0xc0, !UPT ;  /* 0xfffffff008057892 */ /* 0x000fe4000f8ec0ff */
[----:B0-----:R-:W-:-:S04]  /*0130*/  UIADD3 UR4, UP0, UPT, UR10, 0x20, URZ ;  /* 0x000000200a047890 */ /* 0x001fc8000ff1e0ff */
[----:B------:R-:W-:Y:S02]  /*0140*/  UIADD3.X UR7, UPT, UPT, URZ, UR11, URZ, UP0, !UPT ;  /* 0x0000000bff077290 */ /* 0x000fe400087fe4ff */
[----:B------:R-:W-:Y:S01]  /*0150*/  MOV R0, UR4 ;  /* 0x0000000400007c02 */ /* 0x000fe20008000f00 */
[----:B------:R-:W-:-:S03]  /*0160*/  UMOV UR4, UR5 ;  /* 0x0000000500047c82 */ /* 0x000fc60008000000 */
[----:B------:R-:W-:Y:S01]  /*0170*/  MOV R17, UR7 ;  /* 0x0000000700117c02 */ /* 0x000fe20008000f00 */
[----:B-1----:R-:W-:-:S06]  /*0180*/  UMOV UR7, UR6 ;  /* 0x0000000600077c82 */ /* 0x002fcc0008000000 */
.L_x_35:
[----:B------:R-:W-:Y:S02]  /*0190*/  MOV R4, R0 ;  /* 0x0000000000047202 */ /* 0x000fe40000000f00 */
[----:B------:R-:W-:-:S05]  /*01a0*/  MOV R5, R17 ;  /* 0x0000001100057202 */ /* 0x000fca0000000f00 */
[----:B------:R-:W2:Y:S04]  /*01b0*/  LDG.E R15, desc[UR12][R4.64+-0x20] ;  /* 0xffffe00c040f7981 */ /* 0x000ea8000c1e1900 */
[----:B------:R-:W3:Y:S04]  /*01c0*/  LDG.E R17, desc[UR12][R4.64+-0x1c] ;  /* 0xffffe40c04117981 */ /* 0x000ee8000c1e1900 */
[----:B------:R-:W4:Y:S04]  /*01d0*/  LDG.E R18, desc[UR12][R4.64+-0x18] ;  /* 0xffffe80c04127981 */ /* 0x000f28000c1e1900 */
[----:B------:R-:W5:Y:S04]  /*01e0*/  LDG.E R14, desc[UR12][R4.64+-0x8] ;  /* 0xfffff80c040e7981 */ /* 0x000f68000c1e1900 */
        /* <DEDUP_REMOVED lines=11> */
[----:B------:R-:W5:Y:S01]  /*02a0*/  LDG.E R8, desc[UR12][R4.64+0x1c] ;  /* 0x00001c0c04087981 */ /* 0x000f62000c1e1900 */
[----:B------:R-:W-:-:S04]  /*02b0*/  UIADD3 UR4, UP0, UPT, UR4, -0x10, URZ ;  /* 0xfffffff004047890 */ /* 0x000fc8000ff1e0ff */
[----:B------:R-:W-:Y:S02]  /*02c0*/  UIADD3.X UR7, UPT, UPT, UR7, -0x1, URZ, UP0, !UPT ;  /* 0xffffffff07077890 */ /* 0x000fe400087fe4ff */
[----:B------:R-:W-:-:S04]  /*02d0*/  UISETP.NE.U32.AND UP0, UPT, UR4, URZ, UPT ;  /* 0x000000ff0400728c */ /* 0x000fc8000bf05070 */
[----:B------:R-:W-:Y:S01]  /*02e0*/  UISETP.NE.AND.EX UP0, UPT, UR7, URZ, UPT, UP0 ;  /* 0x000000ff0700728c */ /* 0x000fe2000bf05300 */
[----:B--2---:R-:W-:-:S05]  /*02f0*/  I2FP.F32.U32 R16, R15 ;  /* 0x0000000f00107245 */ /* 0x004fca0000201000 */
[----:B------:R-:W-:Y:S01]  /*0300*/  FMUL R15, R3, R16 ;  /* 0x00000010030f7220 */ /* 0x000fe20000400000 */
[----:B---3--:R-:W-:Y:S02]  /*0310*/  I2FP.F32.U32 R16, R17 ;  /* 0x0000001100107245 */ /* 0x008fe40000201000 */
[----:B----4-:R-:W-:Y:S01]  /*0320*/  I2FP.F32.U32 R18, R18 ;  /* 0x0000001200127245 */ /* 0x010fe20000201000 */
[--C-:B------:R-:W-:Y:S02]  /*0330*/  FFMA R15, R15, 2.3283064365386962891e-10, R2.reuse ;  /* 0x2f8000000f0f7823 */ /* 0x100fe40000000002 */
[----:B------:R-:W-:Y:S01]  /*0340*/  FMUL R17, R3, R16 ;  /* 0x0000001003117220 */ /* 0x000fe20000400000 */
[----:B-----5:R-:W-:Y:S02]  /*0350*/  I2FP.F32.U32 R14, R14 ;  /* 0x0000000e000e7245 */ /* 0x020fe40000201000 */
[----:B------:R-:W-:Y:S01]  /*0360*/  I2FP.F32.U32 R12, R12 ;  /* 0x0000000c000c7245 */ /* 0x000fe20000201000 */
[----:B------:R-:W-:Y:S01]  /*0370*/  FFMA R17, R17, 2.3283064365386962891e-10, R2 ;  /* 0x2f80000011117823 */ /* 0x000fe20000000002 */
[----:B------:R-:W-:Y:S01]  /*0380*/  I2FP.F32.U32 R16, R11 ;  /* 0x0000000b00107245 */ /* 0x000fe20000201000 */
[----:B------:R0:W-:Y:S01]  /*0390*/  STG.E desc[UR12][R4.64+-0x20], R15 ;  /* 0xffffe00f04007986 */ /* 0x0001e2000c10190c */
[----:B------:R-:W-:Y:S01]  /*03a0*/  I2FP.F32.U32 R20, R19 ;  /* 0x0000001300147245 */ /* 0x000fe20000201000 */
[C---:B------:R-:W-:Y:S01]  /*03b0*/  FMUL R19, R3.reuse, R18 ;  /* 0x0000001203137220 */ /* 0x040fe20000400000 */
[----:B------:R-:W-:Y:S01]  /*03c0*/  FMUL R11, R3, R14 ;  /* 0x0000000e030b7220 */ /* 0x000fe20000400000 */
[----:B------:R-:W-:-:S02]  /*03d0*/  I2FP.F32.U32 R10, R10 ;  /* 0x0000000a000a7245 */ /* 0x000fc40000201000 */
[----:B------:R-:W-:Y:S01]  /*03e0*/  I2FP.F32.U32 R18, R13 ;  /* 0x0000000d00127245 */ /* 0x000fe20000201000 */
[C---:B------:R-:W-:Y:S01]  /*03f0*/  FMUL R13, R3.reuse, R12 ;  /* 0x0000000c030d7220 */ /* 0x040fe20000400000 */
[----:B0-----:R-:W-:Y:S01]  /*0400*/  FMUL R15, R3, R16 ;  /* 0x00000010030f7220 */ /* 0x001fe20000400000 */
[----:B------:R0:W-:Y:S01]  /*0410*/  STG.E desc[UR12][R4.64+-0x1c], R17 ;  /* 0xffffe41104007986 */ /* 0x0001e2000c10190c */
[--C-:B------:R-:W-:Y:S01]  /*0420*/  FFMA R19, R19, 2.3283064365386962891e-10, R2.reuse ;  /* 0x2f80000013137823 */ /* 0x100fe20000000002 */
[--C-:B------:R-:W-:Y:S01]  /*0430*/  FFMA R11, R11, 2.3283064365386962891e-10, R2.reuse ;  /* 0x2f8000000b0b7823 */ /* 0x100fe20000000002 */
[--C-:B------:R-:W-:Y:S01]  /*0440*/  FFMA R13, R13, 2.3283064365386962891e-10, R2.reuse ;  /* 0x2f8000000d0d7823 */ /* 0x100fe20000000002 */
[----:B------:R-:W-:Y:S01]  /*0450*/  FFMA R15, R15, 2.3283064365386962891e-10, R2 ;  /* 0x2f8000000f0f7823 */ /* 0x000fe20000000002 */
[----:B------:R-:W-:Y:S02]  /*0460*/  I2FP.F32.U32 R22, R21 ;  /* 0x0000001500167245 */ /* 0x000fe40000201000 */
[----:B------:R-:W-:Y:S01]  /*0470*/  I2FP.F32.U32 R24, R23 ;  /* 0x0000001700187245 */ /* 0x000fe20000201000 */
[----:B0-----:R-:W-:Y:S01]  /*0480*/  FMUL R17, R3, R10 ;  /* 0x0000000a03117220 */ /* 0x001fe20000400000 */
[----:B------:R-:W-:-:S02]  /*0490*/  I2FP.F32.U32 R10, R9 ;  /* 0x00000009000a7245 */ /* 0x000fc40000201000 */
[----:B------:R-:W-:Y:S02]  /*04a0*/  I2FP.F32.U32 R12, R7 ;  /* 0x00000007000c7245 */ /* 0x000fe40000201000 */
[----:B------:R-:W-:Y:S02]  /*04b0*/  I2FP.F32.U32 R6, R6 ;  /* 0x0000000600067245 */ /* 0x000fe40000201000 */
[----:B------:R-:W-:Y:S02]  /*04c0*/  I2FP.F32.U32 R0, R0 ;  /* 0x0000000000007245 */ /* 0x000fe40000201000 */
[----:B------:R-:W-:Y:S01]  /*04d0*/  I2FP.F32.U32 R8, R8 ;  /* 0x0000000800087245 */ /* 0x000fe20000201000 */
[----:B------:R0:W-:Y:S01]  /*04e0*/  STG.E desc[UR12][R4.64+-0x18], R19 ;  /* 0xffffe81304007986 */ /* 0x0001e2000c10190c */
[C---:B------:R-:W-:Y:S01]  /*04f0*/  FMUL R21, R3.reuse, R20 ;  /* 0x0000001403157220 */ /* 0x040fe20000400000 */
[C---:B------:R-:W-:Y:S01]  /*0500*/  FMUL R23, R3.reuse, R22 ;  /* 0x0000001603177220 */ /* 0x040fe20000400000 */
[C---:B------:R-:W-:Y:S01]  /*0510*/  FMUL R25, R3.reuse, R24 ;  /* 0x0000001803197220 */ /* 0x040fe20000400000 */
[----:B------:R1:W-:Y:S01]  /*0520*/  STG.E desc[UR12][R4.64+-0x8], R11 ;  /* 0xfffff80b04007986 */ /* 0x0003e2000c10190c */
[C---:B------:R-:W-:Y:S01]  /*0530*/  FMUL R7, R3.reuse, R10 ;  /* 0x0000000a03077220 */ /* 0x040fe20000400000 */
[----:B------:R-:W-:-:S02]  /*0540*/  FMUL R9, R3, R12 ;  /* 0x0000000c03097220 */ /* 0x000fc40000400000 */
[----:B------:R2:W-:Y:S04]  /*0550*/  STG.E desc[UR12][R4.64+-0x4], R13 ;  /* 0xfffffc0d04007986 */ /* 0x0005e8000c10190c */
[----:B------:R3:W-:Y:S01]  /*0560*/  STG.E desc[UR12][R4.64], R15 ;  /* 0x0000000f04007986 */ /* 0x0007e2000c10190c */
[C---:B0-----:R-:W-:Y:S01]  /*0570*/  FMUL R19, R3.reuse, R18 ;  /* 0x0000001203137220 */ /* 0x041fe20000400000 */
[C---:B-1----:R-:W-:Y:S01]  /*0580*/  FMUL R11, R3.reuse, R6 ;  /* 0x00000006030b7220 */ /* 0x042fe20000400000 */
[C---:B--2---:R-:W-:Y:S01]  /*0590*/  FMUL R13, R3.reuse, R0 ;  /* 0x00000000030d7220 */ /* 0x044fe20000400000 */
[----:B---3--:R-:W-:Y:S01]  /*05a0*/  FMUL R15, R3, R8 ;  /* 0x00000008030f7220 */ /* 0x008fe20000400000 */
[--C-:B------:R-:W-:Y:S01]  /*05b0*/  FFMA R21, R21, 2.3283064365386962891e-10, R2.reuse ;  /* 0x2f80000015157823 */ /* 0x100fe20000000002 */
        /* <DEDUP_REMOVED lines=8> */
[----:B------:R-:W-:Y:S04]  /*0640*/  STG.E desc[UR12][R4.64+-0x14], R21 ;  /* 0xffffec1504007986 */ /* 0x000fe8000c10190c */
[----:B------:R-:W-:Y:S04]  /*0650*/  STG.E desc[UR12][R4.64+-0x10], R23 ;  /* 0xfffff01704007986 */ /* 0x000fe8000c10190c */
[----:B------:R-:W-:Y:S04]  /*0660*/  STG.E desc[UR12][R4.64+-0xc], R25 ;  /* 0xfffff41904007986 */ /* 0x000fe8000c10190c */
[----:B------:R-:W-:Y:S04]  /*0670*/  STG.E desc[UR12][R4.64+0x8], R19 ;  /* 0x0000081304007986 */ /* 0x000fe8000c10190c */
[----:B------:R-:W-:Y:S04]  /*0680*/  STG.E desc[UR12][R4.64+0xc], R7 ;  /* 0x00000c0704007986 */ /* 0x000fe8000c10190c */
[----:B------:R-:W-:Y:S04]  /*0690*/  STG.E desc[UR12][R4.64+0x10], R9 ;  /* 0x0000100904007986 */ /* 0x000fe8000c10190c */
[----:B------:R-:W-:Y:S04]  /*06a0*/  STG.E desc[UR12][R4.64+0x14], R11 ;  /* 0x0000140b04007986 */ /* 0x000fe8000c10190c */
[----:B------:R-:W-:Y:S04]  /*06b0*/  STG.E desc[UR12][R4.64+0x18], R13 ;  /* 0x0000180d04007986 */ /* 0x000fe8000c10190c */
[----:B------:R-:W-:Y:S01]  /*06c0*/  STG.E desc[UR12][R4.64+0x1c], R15 ;  /* 0x00001c0f04007986 */ /* 0x000fe2000c10190c */
[----:B------:R-:W-:Y:S01]  /*06d0*/  FFMA R17, R17, 2.3283064365386962891e-10, R2 ;  /* 0x2f80000011117823 */ /* 0x000fe20000000002 */
[----:B------:R-:W-:-:S04]  /*06e0*/  IADD3 R0, P1, PT, R4, 0x40, RZ ;  /* 0x0000004004007810 */ /* 0x000fc80007f3e0ff */
[----:B------:R0:W-:Y:S02]  /*06f0*/  STG.E desc[UR12][R4.64+0x4], R17 ;  /* 0x0000041104007986 */ /* 0x0001e4000c10190c */
[----:B0-----:R-:W-:Y:S01]  /*0700*/  IADD3.X R17, PT, PT, RZ, R5, RZ, P1, !PT ;  /* 0x00000005ff117210 */ /* 0x001fe20000ffe4ff */
[----:B------:R-:W-:Y:S06]  /*0710*/  BRA.U UP0, `(.L_x_35) ;  /* 0xfffffff9009c7547 */ /* 0x000fec000b83ffff */
.L_x_34:
[----:B------:R-:W-:Y:S05]  /*0720*/  @!P0 EXIT ;  /* 0x000000000000894d */ /* 0x000fea0003800000 */
[----:B------:R-:W-:Y:S02]  /*0730*/  UISETP.GE.U32.AND UP0, UPT, UR14, 0x8, UPT ;  /* 0x000000080e00788c */ /* 0x000fe4000bf06070 */
[----:B------:R-:W-:Y:S02]  /*0740*/  ULOP3.LUT UR9, UR8, 0x7, URZ, 0xc0, !UPT ;  /* 0x0000000708097892 */ /* 0x000fe4000f8ec0ff */
[----:B------:R-:W-:-:S04]  /*0750*/  UISETP.GE.U32.AND.EX UP0, UPT, URZ, URZ, UPT, UP0 ;  /* 0x000000ffff00728c */ /* 0x000fc8000bf06100 */
[----:B------:R-:W-:-:S04]  /*0760*/  ISETP.NE.U32.AND P0, PT, RZ, UR9, PT ;  /* 0x00000009ff007c0c */ /* 0x000fc8000bf05070 */
[----:B------:R-:W-:Y:S01]  /*0770*/  ISETP.NE.AND.EX P0, PT, RZ, RZ, PT, P0 ;  /* 0x000000ffff00720c */ /* 0x000fe20003f05300 */
[----:B------:R-:W-:-:S12]  /*0780*/  BRA.U !UP0, `(.L_x_36) ;  /* 0x0000000108bc7547 */ /* 0x000fd8000b800000 */
[----:B------:R-:W0:Y:S02]  /*0790*/  LDCU.64 UR10, c[0x0][0x380] ;  /* 0x00007000ff0a77ac */ /* 0x000e240008000a00 */
[----:B0-----:R-:W-:-:S04]  /*07a0*/  ULEA UR4, UP0, UR5, UR10, 0x2 ;  /* 0x0000000a05047291 */ /* 0x001fc8000f8010ff */
[----:B------:R-:W-:Y:S02]  /*07b0*/  ULEA.HI.X UR7, UR5, UR11, UR6, 0x2, UP0 ;  /* 0x0000000b05077291 */ /* 0x000fe400080f1406 */
[----:B------:R-:W-:-:S04]  /*07c0*/  MOV R4, UR4 ;  /* 0x0000000400047c02 */ /* 0x000fc80008000f00 */
[----:B------:R-:W-:-:S05]  /*07d0*/  MOV R5, UR7 ;  /* 0x0000000700057c02 */ /* 0x000fca0008000f00 */
[----:B------:R-:W2:Y:S04]  /*07e0*/  LDG.E R0, desc[UR12][R4.64] ;  /* 0x0000000c04007981 */ /* 0x000ea8000c1e1900 */
[----:B------:R-:W3:Y:S04]  /*07f0*/  LDG.E R6, desc[UR12][R4.64+0x4] ;  /* 0x0000040c04067981 */ /* 0x000ee8000c1e1900 */
[----:B------:R-:W4:Y:S04]  /*0800*/  LDG.E R7, desc[UR12][R4.64+0x8] ;  /* 0x0000080c04077981 */ /* 0x000f28000c1e1900 */
[----:B------:R-:W5:Y:S04]  /*0810*/  LDG.E R10, desc[UR12][R4.64+0xc] ;  /* 0x00000c0c040a7981 */ /* 0x000f68000c1e1900 */
[----:B------:R-:W5:Y:S04]  /*0820*/  LDG.E R12, desc[UR12][R4.64+0x10] ;  /* 0x0000100c040c7981 */ /* 0x000f68000c1e1900 */
[----:B------:R-:W5:Y:S04]  /*0830*/  LDG.E R13, desc[UR12][R4.64+0x14] ;  /* 0x0000140c040d7981 */ /* 0x000f68000c1e1900 */
[----:B------:R-:W5:Y:S04]  /*0840*/  LDG.E R14, desc[UR12][R4.64+0x18] ;  /* 0x0000180c040e7981 */ /* 0x000f68000c1e1900 */
[----:B------:R-:W5:Y:S01]  /*0850*/  LDG.E R15, desc[UR12][R4.64+0x1c] ;  /* 0x00001c0c040f7981 */ /* 0x000f62000c1e1900 */
[----:B------:R-:W-:-:S04]  /*0860*/  UIADD3 UR5, UP0, UPT, UR5, 0x8, URZ ;  /* 0x0000000805057890 */ /* 0x000fc8000ff1e0ff */
[----:B------:R-:W-:Y:S01]  /*0870*/  UIADD3.X UR6, UPT, UPT, URZ, UR6, URZ, UP0, !UPT ;  /* 0x00000006ff067290 */ /* 0x000fe200087fe4ff */
[----:B--2---:R-:W-:Y:S02]  /*0880*/  I2FP.F32.U32 R0, R0 ;  /* 0x0000000000007245 */ /* 0x004fe40000201000 */
[----:B---3--:R-:W-:Y:S02]  /*0890*/  I2FP.F32.U32 R6, R6 ;  /* 0x0000000600067245 */ /* 0x008fe40000201000 */
[----:B----4-:R-:W-:Y:S01]  /*08a0*/  I2FP.F32.U32 R8, R7 ;  /* 0x0000000700087245 */ /* 0x010fe20000201000 */
[C---:B------:R-:W-:Y:S02]  /*08b0*/  FMUL R7, R3.reuse, R0 ;  /* 0x0000000003077220 */ /* 0x040fe40000400000 */
[----:B------:R-:W-:Y:S01]  /*08c0*/  FMUL R9, R3, R6 ;  /* 0x0000000603097220 */ /* 0x000fe20000400000 */
[----:B-----5:R-:W-:Y:S01]  /*08d0*/  I2FP.F32.U32 R10, R10 ;  /* 0x0000000a000a7245 */ /* 0x020fe20000201000 */
[----:B------:R-:W-:-:S02]  /*08e0*/  FFMA R7, R7, 2.3283064365386962891e-10, R2 ;  /* 0x2f80000007077823 */ /* 0x000fc40000000002 */
[--C-:B------:R-:W-:Y:S01]  /*08f0*/  FFMA R9, R9, 2.3283064365386962891e-10, R2.reuse ;  /* 0x2f80000009097823 */ /* 0x100fe20000000002 */
[----:B------:R-:W-:Y:S01]  /*0900*/  FMUL R11, R3, R8 ;  /* 0x00000008030b7220 */ /* 0x000fe20000400000 */
[----:B------:R-:W-:Y:S01]  /*0910*/  I2FP.F32.U32 R12, R12 ;  /* 0x0000000c000c7245 */ /* 0x000fe20000201000 */
[----:B------:R0:W-:Y:S02]  /*0920*/  STG.E desc[UR12][R4.64], R7 ;  /* 0x0000000704007986 */ /* 0x0001e4000c10190c */
[--C-:B------:R-:W-:Y:S01]  /*0930*/  FFMA R11, R11, 2.3283064365386962891e-10, R2.reuse ;  /* 0x2f8000000b0b7823 */ /* 0x100fe20000000002 */
[----:B------:R-:W-:Y:S01]  /*0940*/  I2FP.F32.U32 R0, R13 ;  /* 0x0000000d00007245 */ /* 0x000fe20000201000 */
[C---:B------:R-:W-:Y:S01]  /*0950*/  FMUL R13, R3.reuse, R10 ;  /* 0x0000000a030d7220 */ /* 0x040fe20000400000 */
[----:B------:R1:W-:Y:S01]  /*0960*/  STG.E desc[UR12][R4.64+0x4], R9 ;  /* 0x0000040904007986 */ /* 0x0003e2000c10190c */
[----:B------:R-:W-:Y:S02]  /*0970*/  I2FP.F32.U32 R14, R14 ;  /* 0x0000000e000e7245 */ /* 0x000fe40000201000 */
[----:B------:R-:W-:Y:S01]  /*0980*/  FMUL R17, R3, R0 ;  /* 0x0000000003117220 */ /* 0x000fe20000400000 */
[--C-:B------:R-:W-:Y:S01]  /*0990*/  FFMA R13, R13, 2.3283064365386962891e-10, R2.reuse ;  /* 0x2f8000000d0d7823 */ /* 0x100fe20000000002 */
[----:B------:R2:W-:Y:S01]  /*09a0*/  STG.E desc[UR12][R4.64+0x8], R11 ;  /* 0x0000080b04007986 */ /* 0x0005e2000c10190c */
[----:B------:R-:W-:Y:S01]  /*09b0*/  I2FP.F32.U32 R6, R15 ;  /* 0x0000000f00067245 */ /* 0x000fe20000201000 */
[C---:B------:R-:W-:Y:S01]  /*09c0*/  FMUL R15, R3.reuse, R12 ;  /* 0x0000000c030f7220 */ /* 0x040fe20000400000 */
[----:B0-----:R-:W-:Y:S01]  /*09d0*/  FMUL R7, R3, R14 ;  /* 0x0000000e03077220 */ /* 0x001fe20000400000 */
[--C-:B------:R-:W-:Y:S01]  /*09e0*/  FFMA R17, R17, 2.3283064365386962891e-10, R2.reuse ;  /* 0x2f80000011117823 */ /* 0x100fe20000000002 */
[----:B------:R2:W-:Y:S01]  /*09f0*/  STG.E desc[UR12][R4.64+0xc], R13 ;  /* 0x00000c0d04007986 */ /* 0x0005e2000c10190c */
[--C-:B------:R-:W-:Y:S01]  /*0a00*/  FFMA R15, R15, 2.3283064365386962891e-10, R2.reuse ;  /* 0x2f8000000f0f7823 */ /* 0x100fe20000000002 */
[----:B-1----:R-:W-:Y:S01]  /*0a10*/  FMUL R9, R3, R6 ;  /* 0x0000000603097220 */ /* 0x002fe20000400000 */
[--C-:B------:R-:W-:Y:S01]  /*0a20*/  FFMA R7, R7, 2.3283064365386962891e-10, R2.reuse ;  /* 0x2f80000007077823 */ /* 0x100fe20000000002 */
[----:B------:R2:W-:Y:S02]  /*0a30*/  STG.E desc[UR12][R4.64+0x14], R17 ;  /* 0x0000141104007986 */ /* 0x0005e4000c10190c */
[----:B------:R-:W-:-:S02]  /*0a40*/  FFMA R9, R9, 2.3283064365386962891e-10, R2 ;  /* 0x2f80000009097823 */ /* 0x000fc40000000002 */
[----:B------:R2:W-:Y:S04]  /*0a50*/  STG.E desc[UR12][R4.64+0x10], R15 ;  /* 0x0000100f04007986 */ /* 0x0005e8000c10190c */
[----:B------:R2:W-:Y:S04]  /*0a60*/  STG.E desc[UR12][R4.64+0x18], R7 ;  /* 0x0000180704007986 */ /* 0x0005e8000c10190c */
[----:B------:R2:W-:Y:S02]  /*0a70*/  STG.E desc[UR12][R4.64+0x1c], R9 ;  /* 0x00001c0904007986 */ /* 0x0005e4000c10190c */
.L_x_36:
        /* <DEDUP_REMOVED lines=8> */
[----:B------:R-:W0:Y:S02]  /*0b00*/  LDCU.64 UR10, c[0x0][0x380] ;  /* 0x00007000ff0a77ac */ /* 0x000e240008000a00 */
[----:B0-----:R-:W-:-:S04]  /*0b10*/  ULEA UR10, UP0, UR5, UR10, 0x2 ;  /* 0x0000000a050a7291 */ /* 0x001fc8000f8010ff */
[----:B------:R-:W-:Y:S02]  /*0b20*/  ULEA.HI.X UR11, UR5, UR11, UR6, 0x2, UP0 ;  /* 0x0000000b050b7291 */ /* 0x000fe400080f1406 */
[----:B--2---:R-:W-:-:S04]  /*0b30*/  MOV R4, UR10 ;  /* 0x0000000a00047c02 */ /* 0x004fc80008000f00 */
[----:B------:R-:W-:-:S05]  /*0b40*/  MOV R5, UR11 ;  /* 0x0000000b00057c02 */ /* 0x000fca0008000f00 */
[----:B------:R-:W2:Y:S04]  /*0b50*/  LDG.E R0, desc[UR12][R4.64] ;  /* 0x0000000c04007981 */ /* 0x000ea8000c1e1900 */
[----:B------:R-:W3:Y:S04]  /*0b60*/  LDG.E R6, desc[UR12][R4.64+0x4] ;  /* 0x0000040c04067981 */ /* 0x000ee8000c1e1900 */
[----:B------:R-:W4:Y:S04]  /*0b70*/  LDG.E R7, desc[UR12][R4.64+0x8] ;  /* 0x0000080c04077981 */ /* 0x000f28000c1e1900 */
[----:B------:R-:W5:Y:S01]  /*0b80*/  LDG.E R9, desc[UR12][R4.64+0xc] ;  /* 0x00000c0c04097981 */ /* 0x000f62000c1e1900 */
[----:B------:R-:W-:-:S04]  /*0b90*/  UIADD3 UR5, UP0, UPT, UR5, 0x4, URZ ;  /* 0x0000000405057890 */ /* 0x000fc8000ff1e0ff */
[----:B------:R-:W-:Y:S01]  /*0ba0*/  UIADD3.X UR6, UPT, UPT, URZ, UR6, URZ, UP0, !UPT ;  /* 0x00000006ff067290 */ /* 0x000fe200087fe4ff */
[----:B--2---:R-:W-:Y:S02]  /*0bb0*/  I2FP.F32.U32 R0, R0 ;  /* 0x0000000000007245 */ /* 0x004fe40000201000 */
[----:B---3--:R-:W-:Y:S02]  /*0bc0*/  I2FP.F32.U32 R6, R6 ;  /* 0x0000000600067245 */ /* 0x008fe40000201000 */
[----:B----4-:R-:W-:Y:S01]  /*0bd0*/  I2FP.F32.U32 R8, R7 ;  /* 0x0000000700087245 */ /* 0x010fe20000201000 */
[C---:B------:R-:W-:Y:S01]  /*0be0*/  FMUL R7, R3.reuse, R0 ;  /* 0x0000000003077220 */ /* 0x040fe20000400000 */
[----:B-----5:R-:W-:Y:S01]  /*0bf0*/  I2FP.F32.U32 R10, R9 ;  /* 0x00000009000a7245 */ /* 0x020fe20000201000 */
[C---:B------:R-:W-:Y:S02]  /*0c00*/  FMUL R9, R3.reuse, R6 ;  /* 0x0000000603097220 */ /* 0x040fe40000400000 */
[----:B------:R-:W-:Y:S01]  /*0c10*/  FMUL R11, R3, R8 ;  /* 0x00000008030b7220 */ /* 0x000fe20000400000 */
[--C-:B------:R-:W-:Y:S01]  /*0c20*/  FFMA R7, R7, 2.3283064365386962891e-10, R2.reuse ;  /* 0x2f80000007077823 */ /* 0x100fe20000000002 */
[----:B------:R-:W-:Y:S01]  /*0c30*/  FMUL R13, R3, R10 ;  /* 0x0000000a030d7220 */ /* 0x000fe20000400000 */
[--C-:B------:R-:W-:Y:S01]  /*0c40*/  FFMA R9, R9, 2.3283064365386962891e-10, R2.reuse ;  /* 0x2f80000009097823 */ /* 0x100fe20000000002 */
[----:B------:R-:W-:-:S02]  /*0c50*/  FFMA R11, R11, 2.3283064365386962891e-10, R2 ;  /* 0x2f8000000b0b7823 */ /* 0x000fc40000000002 */
[----:B------:R0:W-:Y:S01]  /*0c60*/  STG.E desc[UR12][R4.64], R7 ;  /* 0x0000000704007986 */ /* 0x0001e2000c10190c */
[----:B------:R-:W-:-:S03]  /*0c70*/  FFMA R13, R13, 2.3283064365386962891e-10, R2 ;  /* 0x2f8000000d0d7823 */ /* 0x000fc60000000002 */
[----:B------:R0:W-:Y:S04]  /*0c80*/  STG.E desc[UR12][R4.64+0x4], R9 ;  /* 0x0000040904007986 */ /* 0x0001e8000c10190c */
[----:B------:R0:W-:Y:S04]  /*0c90*/  STG.E desc[UR12][R4.64+0x8], R11 ;  /* 0x0000080b04007986 */ /* 0x0001e8000c10190c */
[----:B------:R0:W-:Y:S02]  /*0ca0*/  STG.E desc[UR12][R4.64+0xc], R13 ;  /* 0x00000c0d04007986 */ /* 0x0001e4000c10190c */
.L_x_37:
[----:B------:R-:W-:Y:S05]  /*0cb0*/  @!P0 EXIT ;  /* 0x000000000000894d */ /* 0x000fea0003800000 */
[----:B------:R-:W1:Y:S02]  /*0cc0*/  LDCU.64 UR10, c[0x0][0x380] ;  /* 0x00007000ff0a77ac */ /* 0x000e640008000a00 */
[----:B-1----:R-:W-:-:S04]  /*0cd0*/  ULEA UR7, UP0, UR5, UR10, 0x2 ;  /* 0x0000000a05077291 */ /* 0x002fc8000f8010ff */
[----:B------:R-:W-:Y:S02]  /*0ce0*/  ULEA.HI.X UR5, UR5, UR11, UR6, 0x2, UP0 ;  /* 0x0000000b05057291 */ /* 0x000fe400080f1406 */
[----:B------:R-:W-:-:S04]  /*0cf0*/  MOV R0, UR7 ;  /* 0x0000000700007c02 */ /* 0x000fc80008000f00 */
[----:B0-2---:R-:W-:-:S07]  /*0d00*/  MOV R9, UR5 ;  /* 0x0000000500097c02 */ /* 0x005fce0008000f00 */
.L_x_38:
[----:B0-----:R-:W-:Y:S02]  /*0d10*/  MOV R4, R0 ;  /* 0x0000000000047202 */ /* 0x001fe40000000f00 */
[----:B------:R-:W-:-:S05]  /*0d20*/  MOV R5, R9 ;  /* 0x0000000900057202 */ /* 0x000fca0000000f00 */
[----:B------:R-:W2:Y:S01]  /*0d30*/  LDG.E R0, desc[UR12][R4.64] ;  /* 0x0000000c04007981 */ /* 0x000ea2000c1e1900 */
[----:B------:R-:W-:-:S04]  /*0d40*/  UIADD3 UR8, UP0, UPT, UR8, -0x1, URZ ;  /* 0xffffffff08087890 */ /* 0x000fc8000ff1e0ff */
[----:B------:R-:W-:Y:S02]  /*0d50*/  UIADD3.X UR4, UPT, UPT, UR4, -0x1, URZ, UP0, !UPT ;  /* 0xffffffff04047890 */ /* 0x000fe400087fe4ff */
[----:B------:R-:W-:-:S04]  /*0d60*/  UISETP.NE.U32.AND UP0, UPT, UR8, URZ, UPT ;  /* 0x000000ff0800728c */ /* 0x000fc8000bf05070 */
[----:B------:R-:W-:Y:S01]  /*0d70*/  UISETP.NE.AND.EX UP0, UPT, UR4, URZ, UPT, UP0 ;  /* 0x000000ff0400728c */ /* 0x000fe2000bf05300 */
[----:B--2---:R-:W-:-:S05]  /*0d80*/  I2FP.F32.U32 R0, R0 ;  /* 0x0000000000007245 */ /* 0x004fca0000201000 */
[----:B------:R-:W-:Y:S01]  /*0d90*/  FMUL R7, R3, R0 ;  /* 0x0000000003077220 */ /* 0x000fe20000400000 */
[----:B------:R-:W-:-:S03]  /*0da0*/  IADD3 R0, P0, PT, R4, 0x4, RZ ;  /* 0x0000000404007810 */ /* 0x000fc60007f1e0ff */
[----:B------:R-:W-:Y:S01]  /*0db0*/  FFMA R7, R7, 2.3283064365386962891e-10, R2 ;  /* 0x2f80000007077823 */ /* 0x000fe20000000002 */
[----:B------:R-:W-:-:S04]  /*0dc0*/  IADD3.X R9, PT, PT, RZ, R5, RZ, P0, !PT ;  /* 0x00000005ff097210 */ /* 0x000fc800007fe4ff */
[----:B------:R0:W-:Y:S01]  /*0dd0*/  STG.E desc[UR12][R4.64], R7 ;  /* 0x0000000704007986 */ /* 0x0001e2000c10190c */
[----:B------:R-:W-:Y:S05]  /*0de0*/  BRA.U UP0, `(.L_x_38) ;  /* 0xfffffffd00c87547 */ /* 0x000fea000b83ffff */
[----:B------:R-:W-:Y:S05]  /*0df0*/  EXIT ;  /* 0x000000000000794d */ /* 0x000fea0003800000 */
.L_x_39:
        /* <DEDUP_REMOVED lines=16> */
.L_x_49:


//--------------------- .text._Z11kernel_tanhPfm  --------------------------
	.section	.text._Z11kernel_tanhPfm,"ax",@progbits
	.align	128
        .global         _Z11kernel_tanhPfm
        .type           _Z11kernel_tanhPfm,@function
        .size           _Z11kernel_tanhPfm,(.L_x_50 - _Z11kernel_tanhPfm)
        .other          _Z11kernel_tanhPfm,@"STO_CUDA_ENTRY STV_DEFAULT"
_Z11kernel_tanhPfm:
.text._Z11kernel_tanhPfm:
        /* <DEDUP_REMOVED lines=8> */
[----:B------:R-:W-:Y:S01]  /*0080*/  HFMA2 R3, -RZ, RZ, 0, 0 ;  /* 0x00000000ff037431 */ /* 0x000fe200000001ff */
[----:B------:R-:W-:Y:S02]  /*0090*/  ISETP.GE.U32.AND.EX P1, PT, R5, RZ, PT, P1 ;  /* 0x000000ff0500720c */ /* 0x000fe40003f26110 */
[----:B------:R-:W-:Y:S02]  /*00a0*/  ISETP.NE.U32.AND P0, PT, R20, RZ, PT ;  /* 0x000000ff1400720c */ /* 0x000fe40003f05070 */
[----:B------:R-:W-:Y:S02]  /*00b0*/  MOV R8, RZ ;  /* 0x000000ff00087202 */ /* 0x000fe40000000f00 */
[----:B------:R-:W-:-:S07]  /*00c0*/  ISETP.NE.AND.EX P0, PT, RZ, RZ, PT, P0 ;  /* 0x000000ffff00720c */ /* 0x000fce0003f05300 */
[----:B------:R-:W-:Y:S06]  /*00d0*/  @!P1 BRA `(.L_x_40) ;  /* 0x0000000800709947 */ /* 0x000fec0003800000 */
[----:B------:R-:W1:Y:S01]  /*00e0*/  LDCU.64 UR4, c[0x0][0x380] ;  /* 0x00007000ff0477ac */ /* 0x000e620008000a00 */
[----:B------:R-:W2:Y:S01]  /*00f0*/  LDC R8, c[0x0][0x38c] ;  /* 0x0000e300ff087b82 */ /* 0x000ea20000000800 */
[----:B------:R-:W-:-:S04]  /*0100*/  LOP3.LUT R3, R4, 0xfffffff8, RZ, 0xc0, !PT ;  /* 0xfffffff804037812 */ /* 0x000fc800078ec0ff */
[----:B------:R-:W-:Y:S01]  /*0110*/  MOV R9, R3 ;  /* 0x0000000300097202 */ /* 0x000fe20000000f00 */
[----:B-1----:R-:W-:-:S04]  /*0120*/  UIADD3 UR4, UP0, UPT, UR4, 0x10, URZ ;  /* 0x0000001004047890 */ /* 0x002fc8000ff1e0ff */
[----:B------:R-:W-:Y:S02]  /*0130*/  UIADD3.X UR5, UPT, UPT, URZ, UR5, URZ, UP0, !UPT ;  /* 0x00000005ff057290 */ /* 0x000fe400087fe4ff */
[----:B------:R-:W-:Y:S02]  /*0140*/  MOV R0, UR4 ;  /* 0x0000000400007c02 */ /* 0x000fe40008000f00 */
[----:B--2---:R-:W-:Y:S02]  /*0150*/  MOV R5, R8 ;  /* 0x0000000800057202 */ /* 0x004fe40000000f00 */
[----:B------:R-:W-:-:S07]  /*0160*/  MOV R13, UR5 ;  /* 0x00000005000d7c02 */ /* 0x000fce0008000f00 */
.L_x_41:
[----:B-1----:R-:W-:Y:S02]  /*0170*/  MOV R6, R0 ;  /* 0x0000000000067202 */ /* 0x002fe40000000f00 */
[----:B------:R-:W-:-:S05]  /*0180*/  MOV R7, R13 ;  /* 0x0000000d00077202 */ /* 0x000fca0000000f00 */
[----:B0-----:R-:W2:Y:S04]  /*0190*/  LDG.E R18, desc[UR6][R6.64+-0x10] ;  /* 0xfffff00606127981 */ /* 0x001ea8000c1e1900 */
[----:B------:R-:W3:Y:S04]  /*01a0*/  LDG.E R21, desc[UR6][R6.64+-0xc] ;  /* 0xfffff40606157981 */ /* 0x000ee8000c1e1900 */
[----:B------:R-:W4:Y:S04]  /*01b0*/  LDG.E R16, desc[UR6][R6.64+-0x8] ;  /* 0xfffff80606107981 */ /* 0x000f28000c1e1900 */
[----:B------:R-:W5:Y:S04]  /*01c0*/  LDG.E R2, desc[UR6][R6.64+-0x4] ;  /* 0xfffffc0606027981 */ /* 0x000f68000c1e1900 */
[----:B------:R-:W5:Y:S04]  /*01d0*/  LDG.E R14, desc[UR6][R6.64+0x4] ;  /* 0x00000406060e7981 */ /* 0x000f68000c1e1900 */
[----:B------:R-:W5:Y:S04]  /*01e0*/  LDG.E R10, desc[UR6][R6.64] ;  /* 0x00000006060a7981 */ /* 0x000f68000c1e1900 */
[----:B------:R-:W5:Y:S04]  /*01f0*/  LDG.E R13, desc[UR6][R6.64+0x8] ;  /* 0x00000806060d7981 */ /* 0x000f68000c1e1900 */
[----:B------:R-:W5:Y:S01]  /*0200*/  LDG.E R12, desc[UR6][R6.64+0xc] ;  /* 0x00000c06060c7981 */ /* 0x000f62000c1e1900 */
[----:B------:R-:W-:Y:S01]  /*0210*/  HFMA2 R11, -RZ, RZ, 1.125, -9232 ;  /* 0x3c80f082ff0b7431 */ /* 0x000fe200000001ff */
[----:B------:R-:W-:Y:S01]  /*0220*/  MOV R15, 0x3f800000 ;  /* 0x3f800000000f7802 */ /* 0x000fe20000000f00 */
[----:B--2---:R-:W-:-:S06]  /*0230*/  FMUL R0, |R18|, 2.8853900432586669922 ;  /* 0x4038aa3b12007820 */ /* 0x004fcc0000400200 */
[----:B------:R-:W0:Y:S01]  /*0240*/  MUFU.EX2 R0, R0 ;  /* 0x0000000000007308 */ /* 0x000e220000000800 */
[----:B---3--:R-:W-:-:S07]  /*0250*/  FMUL R25, |R21|, 2.8853900432586669922 ;  /* 0x4038aa3b15197820 */ /* 0x008fce0000400200 */
[----:B------:R-:W1:Y:S01]  /*0260*/  MUFU.EX2 R25, R25 ;  /* 0x0000001900197308 */ /* 0x000e620000000800 */
[----:B0-----:R-:W-:-:S07]  /*0270*/  FADD R17, R0, 1 ;  /* 0x3f80000000117421 */ /* 0x001fce0000000000 */
[----:B------:R-:W0:Y:S01]  /*0280*/  MUFU.RCP R24, R17 ;  /* 0x0000001100187308 */ /* 0x000e220000001000 */
[----:B----4-:R-:W-:Y:S01]  /*0290*/  FMUL R19, |R16|, 2.8853900432586669922 ;  /* 0x4038aa3b10137820 */ /* 0x010fe20000400200 */
[----:B------:R-:W-:Y:S01]  /*02a0*/  FMUL R22, R18, R18 ;  /* 0x0000001212167220 */ /* 0x000fe20000400000 */
[----:B-1----:R-:W-:-:S03]  /*02b0*/  FADD R26, R25, 1 ;  /* 0x3f800000191a7421 */ /* 0x002fc60000000000 */
[----:B------:R-:W-:Y:S02]  /*02c0*/  FFMA R23, R22, R11, -0.052303962409496307373 ;  /* 0xbd563cae16177423 */ /* 0x000fe4000000000b */
[----:B------:R-:W1:Y:S01]  /*02d0*/  MUFU.EX2 R19, R19 ;  /* 0x0000001300137308 */ /* 0x000e620000000800 */
[----:B------:R-:W-:Y:S01]  /*02e0*/  FSETP.GE.AND P1, PT, |R18|, 9.010913848876953125, PT ;  /* 0x41102cb41200780b */ /* 0x000fe20003f26200 */
[----:B------:R-:W-:Y:S01]  /*02f0*/  FFMA R23, R22, R23, 0.1331529766321182251 ;  /* 0x3e08594116177423 */ /* 0x000fe20000000017 */
[----:B------:R-:W-:Y:S01]  /*0300*/  FSETP.GE.AND P2, PT, |R18|, 0.60000002384185791016, PT ;  /* 0x3f19999a1200780b */ /* 0x000fe20003f46200 */
[----:B0-----:R-:W-:-:S04]  /*0310*/  FFMA R0, R24, -2, R15 ;  /* 0xc000000018007823 */ /* 0x001fc8000000000f */
[----:B------:R1:W0:Y:S01]  /*0320*/  MUFU.RCP R24, R26 ;  /* 0x0000001a00187308 */ /* 0x0002220000001000 */
[----:B------:R-:W-:Y:S01]  /*0330*/  FSEL R17, R0, 1, !P1 ;  /* 0x3f80000000117808 */ /* 0x000fe20004800000 */
[----:B------:R-:W-:Y:S01]  /*0340*/  FFMA R0, R22, R23, -0.33332768082618713379 ;  /* 0xbeaaa9ed16007423 */ /* 0x000fe20000000017 */
[----:B------:R-:W-:-:S03]  /*0350*/  FMUL R23, R21, R21 ;  /* 0x0000001515177220 */ /* 0x000fc60000400000 */
[----:B------:R-:W-:Y:S01]  /*0360*/  FFMA R25, R22, R0, RZ ;  /* 0x0000000016197223 */ /* 0x000fe200000000ff */
[----:B------:R-:W-:Y:S01]  /*0370*/  FFMA R0, R23, R11, -0.052303962409496307373 ;  /* 0xbd563cae17007423 */ /* 0x000fe2000000000b */
[--C-:B------:R-:W-:Y:S02]  /*0380*/  LOP3.LUT R17, R17, 0x80000000, R18.reuse, 0xb8, !PT ;  /* 0x8000000011117812 */ /* 0x100fe400078eb812 */
[----:B------:R-:W-:Y:S01]  /*0390*/  @!P2 FFMA R17, R18, R25, R18 ;  /* 0x000000191211a223 */ /* 0x000fe20000000012 */
[----:B------:R-:W-:Y:S01]  /*03a0*/  FSETP.GE.AND P2, PT, |R21|, 0.60000002384185791016, PT ;  /* 0x3f19999a1500780b */ /* 0x000fe20003f46200 */
[----:B------:R-:W-:Y:S01]  /*03b0*/  FFMA R0, R23, R0, 0.1331529766321182251 ;  /* 0x3e08594117007423 */ /* 0x000fe20000000000 */
[----:B-1----:R-:W-:Y:S01]  /*03c0*/  FADD R26, R19, 1 ;  /* 0x3f800000131a7421 */ /* 0x002fe20000000000 */
[----:B-----5:R-:W-:Y:S01]  /*03d0*/  FMUL R27, |R2|, 2.8853900432586669922 ;  /* 0x4038aa3b021b7820 */ /* 0x020fe20000400200 */
[----:B0-----:R-:W-:Y:S01]  /*03e0*/  FFMA R24, R24, -2, R15 ;  /* 0xc000000018187823 */ /* 0x001fe2000000000f */
[----:B------:R-:W-:Y:S01]  /*03f0*/  FSETP.GE.AND P1, PT, |R21|, 9.010913848876953125, PT ;  /* 0x41102cb41500780b */ /* 0x000fe20003f26200 */
[C---:B------:R-:W-:Y:S01]  /*0400*/  FFMA R0, R23.reuse, R0, -0.33332768082618713379 ;  /* 0xbeaaa9ed17007423 */ /* 0x040fe20000000000 */
[----:B------:R0:W-:Y:S02]  /*0410*/  MUFU.EX2 R22, R27 ;  /* 0x0000001b00167308 */ /* 0x0001e40000000800 */
[----:B------:R-:W-:Y:S01]  /*0420*/  FSEL R24, R24, 1, !P1 ;  /* 0x3f80000018187808 */ /* 0x000fe20004800000 */
[----:B------:R-:W-:Y:S01]  /*0430*/  FFMA R0, R23, R0, RZ ;  /* 0x0000000017007223 */ /* 0x000fe200000000ff */
[----:B------:R-:W-:-:S04]  /*0440*/  FMUL R25, R16, R16 ;  /* 0x0000001010197220 */ /* 0x000fc80000400000 */
[----:B------:R-:W1:Y:S01]  /*0450*/  MUFU.RCP R26, R26 ;  /* 0x0000001a001a7308 */ /* 0x000e620000001000 */
[--C-:B------:R-:W-:Y:S01]  /*0460*/  LOP3.LUT R19, R24, 0x80000000, R21.reuse, 0xb8, !PT ;  /* 0x8000000018137812 */ /* 0x100fe200078eb815 */
[----:B------:R-:W-:Y:S01]  /*0470*/  @!P2 FFMA R19, R21, R0, R21 ;  /* 0x000000001513a223 */ /* 0x000fe20000000015 */
[C---:B------:R-:W-:Y:S01]  /*0480*/  FFMA R0, R25.reuse, R11, -0.052303962409496307373 ;  /* 0xbd563cae19007423 */ /* 0x040fe2000000000b */
[----:B0-----:R-:W-:Y:S01]  /*0490*/  FMUL R27, |R14|, 2.8853900432586669922 ;  /* 0x4038aa3b0e1b7820 */ /* 0x001fe20000400200 */
[----:B------:R-:W-:Y:S02]  /*04a0*/  FMUL R18, |R10|, 2.8853900432586669922 ;  /* 0x4038aa3b0a127820 */ /* 0x000fe40000400200 */
[C---:B------:R-:W-:Y:S01]  /*04b0*/  FFMA R0, R25.reuse, R0, 0.1331529766321182251 ;  /* 0x3e08594119007423 */ /* 0x040fe20000000000 */
[C---:B------:R-:W-:Y:S01]  /*04c0*/  FSETP.GE.AND P2, PT, |R16|.reuse, 0.60000002384185791016, PT ;  /* 0x3f19999a1000780b */ /* 0x040fe20003f46200 */
[----:B------:R0:W-:Y:S02]  /*04d0*/  MUFU.EX2 R24, R27 ;  /* 0x0000001b00187308 */ /* 0x0001e40000000800 */
[----:B------:R-:W-:Y:S01]  /*04e0*/  FFMA R0, R25, R0, -0.33332768082618713379 ;  /* 0xbeaaa9ed19007423 */ /* 0x000fe20000000000 */
[----:B------:R-:W-:Y:S01]  /*04f0*/  FSETP.GE.AND P1, PT, |R16|, 9.010913848876953125, PT ;  /* 0x41102cb41000780b */ /* 0x000fe20003f26200 */
[----:B-1----:R-:W-:Y:S01]  /*0500*/  FFMA R26, R26, -2, R15 ;  /* 0xc00000001a1a7823 */ /* 0x002fe2000000000f */
[----:B0-----:R-:W-:-:S03]  /*0510*/  FADD R27, R22, 1 ;  /* 0x3f800000161b7421 */ /* 0x001fc60000000000 */
[----:B------:R-:W0:Y:S01]  /*0520*/  MUFU.EX2 R18, R18 ;  /* 0x0000001200127308 */ /* 0x000e220000000800 */
[----:B------:R-:W-:Y:S01]  /*0530*/  FFMA R25, R25, R0, RZ ;  /* 0x0000000019197223 */ /* 0x000fe200000000ff */
[----:B------:R-:W-:Y:S01]  /*0540*/  FMUL R23, |R13|, 2.8853900432586669922 ;  /* 0x4038aa3b0d177820 */ /* 0x000fe20000400200 */
[----:B------:R-:W-:Y:S01]  /*0550*/  FSEL R21, R26, 1, !P1 ;  /* 0x3f8000001a157808 */ /* 0x000fe20004800000 */
[----:B------:R-:W-:-:S04]  /*0560*/  FMUL R26, |R12|, 2.8853900432586669922 ;  /* 0x4038aa3b0c1a7820 */ /* 0x000fc80000400200 */
[----:B------:R-:W1:Y:S01]  /*0570*/  MUFU.RCP R0, R27 ;  /* 0x0000001b00007308 */ /* 0x000e620000001000 */
[--C-:B------:R-:W-:Y:S01]  /*0580*/  LOP3.LUT R21, R21, 0x80000000, R16.reuse, 0xb8, !PT ;  /* 0x8000000015157812 */ /* 0x100fe200078eb810 */
[----:B------:R-:W-:Y:S01]  /*0590*/  @!P2 FFMA R21, R16, R25, R16 ;  /* 0x000000191015a223 */ /* 0x000fe20000000010 */
[----:B------:R-:W-:-:S05]  /*05a0*/  FMUL R22, R2, R2 ;  /* 0x0000000202167220 */ /* 0x000fca0000400000 */
[----:B------:R-:W2:Y:S01]  /*05b0*/  MUFU.EX2 R23, R23 ;  /* 0x0000001700177308 */ /* 0x000ea20000000800 */
[----:B------:R-:W-:-:S07]  /*05c0*/  FFMA R29, R22, R11, -0.052303962409496307373 ;  /* 0xbd563cae161d7423 */ /* 0x000fce000000000b */
[----:B------:R-:W3:Y:S01]  /*05d0*/  MUFU.EX2 R25, R26 ;  /* 0x0000001a00197308 */ /* 0x000ee20000000800 */
[----:B0-----:R-:W-:Y:S01]  /*05e0*/  FADD R16, R18, 1 ;  /* 0x3f80000012107421 */ /* 0x001fe20000000000 */
[----:B------:R-:W-:Y:S01]  /*05f0*/  FFMA R29, R22, R29, 0.1331529766321182251 ;  /* 0x3e085941161d7423 */ /* 0x000fe2000000001d */
[----:B------:R-:W-:Y:S01]  /*0600*/  FADD R18, R24, 1 ;  /* 0x3f80000018127421 */ /* 0x000fe20000000000 */
[----:B-1----:R-:W-:Y:S01]  /*0610*/  FFMA R24, R0, -2, R15 ;  /* 0xc000000000187823 */ /* 0x002fe2000000000f */
[----:B------:R-:W-:Y:S01]  /*0620*/  FSETP.GE.AND P1, PT, |R2|, 9.010913848876953125, PT ;  /* 0x41102cb40200780b */ /* 0x000fe20003f26200 */
[----:B------:R-:W-:-:S03]  /*0630*/  FFMA R0, R22, R29, -0.33332768082618713379 ;  /* 0xbeaaa9ed16007423 */ /* 0x000fc6000000001d */
[----:B------:R-:W-:Y:S01]  /*0640*/  FSEL R27, R24, 1, !P1 ;  /* 0x3f800000181b7808 */ /* 0x000fe20004800000 */
[----:B------:R-:W-:Y:S01]  /*0650*/  FFMA R29, R22, R0, RZ ;  /* 0x00000000161d7223 */ /* 0x000fe200000000ff */
[----:B--2---:R-:W-:Y:S01]  /*0660*/  FADD R22, R23, 1 ;  /* 0x3f80000017167421 */ /* 0x004fe20000000000 */
[----:B------:R-:W-:Y:S01]  /*0670*/  FSETP.GE.AND P2, PT, |R2|, 0.60000002384185791016, PT ;  /* 0x3f19999a0200780b */ /* 0x000fe20003f46200 */
[----:B------:R-:W0:Y:S01]  /*0680*/  MUFU.RCP R16, R16 ;  /* 0x0000001000107308 */ /* 0x000e220000001000 */
[----:B------:R-:W-:Y:S01]  /*0690*/  LOP3.LUT R23, R27, 0x80000000, R2, 0xb8, !PT ;  /* 0x800000001b177812 */ /* 0x000fe200078eb802 */
[----:B---3--:R-:W-:Y:S01]  /*06a0*/  FADD R24, R25, 1 ;  /* 0x3f80000019187421 */ /* 0x008fe20000000000 */
[----:B------:R-:W-:Y:S01]  /*06b0*/  FMUL R27, R10, R10 ;  /* 0x0000000a0a1b7220 */ /* 0x000fe20000400000 */
[----:B------:R-:W-:-:S04]  /*06c0*/  FMUL R26, R14, R14 ;  /* 0x0000000e0e1a7220 */ /* 0x000fc80000400000 */
[----:B------:R-:W1:Y:S01]  /*06d0*/  MUFU.RCP R18, R18 ;  /* 0x0000001200127308 */ /* 0x000e620000001000 */
[-C--:B------:R-:W-:Y:S01]  /*06e0*/  FFMA R0, R27, R11.reuse, -0.052303962409496307373 ;  /* 0xbd563cae1b007423 */ /* 0x080fe2000000000b */
[----:B------:R-:W-:-:S06]  /*06f0*/  FFMA R25, R26, R11, -0.052303962409496307373 ;  /* 0xbd563cae1a197423 */ /* 0x000fcc000000000b */
[----:B------:R-:W2:Y:S01]  /*0700*/  MUFU.RCP R22, R22 ;  /* 0x0000001600167308 */ /* 0x000ea20000001000 */
[----:B------:R-:W-:Y:S01]  /*0710*/  FFMA R0, R27, R0, 0.1331529766321182251 ;  /* 0x3e0859411b007423 */ /* 0x000fe20000000000 */
[----:B------:R-:W-:-:S06]  /*0720*/  FFMA R25, R26, R25, 0.1331529766321182251 ;  /* 0x3e0859411a197423 */ /* 0x000fcc0000000019 */
[----:B------:R-:W3:Y:S01]  /*0730*/  MUFU.RCP R24, R24 ;  /* 0x0000001800187308 */ /* 0x000ee20000001000 */
[----:B------:R-:W-:Y:S01]  /*0740*/  @!P2 FFMA R23, R2, R29, R2 ;  /* 0x0000001d0217a223 */ /* 0x000fe20000000002 */
[C---:B------:R-:W-:Y:S01]  /*0750*/  FFMA R0, R27.reuse, R0, -0.33332768082618713379 ;  /* 0xbeaaa9ed1b007423 */ /* 0x040fe20000000000 */
[----:B------:R-:W-:Y:S01]  /*0760*/  FFMA R2, R26, R25, -0.33332768082618713379 ;  /* 0xbeaaa9ed1a027423 */ /* 0x000fe20000000019 */
[----:B------:R-:W-:Y:S01]  /*0770*/  FSETP.GE.AND P1, PT, |R10|, 0.60000002384185791016, PT ;  /* 0x3f19999a0a00780b */ /* 0x000fe20003f26200 */
[----:B------:R4:W-:Y:S01]  /*0780*/  STG.E desc[UR6][R6.64+-0x10], R17 ;  /* 0xfffff01106007986 */ /* 0x0009e2000c101906 */
[----:B------:R-:W-:Y:S01]  /*0790*/  FFMA R25, R27, R0, RZ ;  /* 0x000000001b197223 */ /* 0x000fe200000000ff */
[--C-:B0-----:R-:W-:Y:S01]  /*07a0*/  FFMA R16, R16, -2, R15.reuse ;  /* 0xc000000010107823 */ /* 0x101fe2000000000f */
[----:B------:R-:W-:Y:S01]  /*07b0*/  FMUL R0, R12, R12 ;  /* 0x0000000c0c007220 */ /* 0x000fe20000400000 */
[----:B------:R-:W-:Y:S01]  /*07c0*/  FSETP.GE.AND P6, PT, |R10|, 9.010913848876953125, PT ;  /* 0x41102cb40a00780b */ /* 0x000fe20003fc6200 */
[----:B------:R0:W-:Y:S01]  /*07d0*/  STG.E desc[UR6][R6.64+-0x8], R21 ;  /* 0xfffff81506007986 */ /* 0x0001e2000c101906 */
[--C-:B-1----:R-:W-:Y:S01]  /*07e0*/  FFMA R18, R18, -2, R15.reuse ;  /* 0xc000000012127823 */ /* 0x102fe2000000000f */
[--C-:B--2---:R-:W-:Y:S01]  /*07f0*/  FFMA R22, R22, -2, R15.reuse ;  /* 0xc000000016167823 */ /* 0x104fe2000000000f */
[----:B----4-:R-:W-:Y:S01]  /*0800*/  FFMA R17, R26, R2, RZ ;  /* 0x000000021a117223 */ /* 0x010fe200000000ff */
[----:B------:R-:W-:Y:S01]  /*0810*/  FMUL R2, R13, R13 ;  /* 0x0000000d0d027220 */ /* 0x000fe20000400000 */
[----:B---3--:R-:W-:-:S03]  /*0820*/  FFMA R24, R24, -2, R15 ;  /* 0xc000000018187823 */ /* 0x008fc6000000000f */
[-C--:B------:R-:W-:Y:S01]  /*0830*/  FFMA R15, R2, R11.reuse, -0.052303962409496307373 ;  /* 0xbd563cae020f7423 */ /* 0x080fe2000000000b */
[----:B0-----:R-:W-:Y:S01]  /*0840*/  FFMA R21, R0, R11, -0.052303962409496307373 ;  /* 0xbd563cae00157423 */ /* 0x001fe2000000000b */
[----:B------:R-:W-:Y:S02]  /*0850*/  FSEL R11, R16, 1, !P6 ;  /* 0x3f800000100b7808 */ /* 0x000fe40007000000 */
[----:B------:R-:W-:Y:S01]  /*0860*/  FFMA R15, R2, R15, 0.1331529766321182251 ;  /* 0x3e085941020f7423 */ /* 0x000fe2000000000f */
[----:B------:R-:W-:Y:S02]  /*0870*/  FSETP.GE.AND P2, PT, |R14|, 9.010913848876953125, PT ;  /* 0x41102cb40e00780b */ /* 0x000fe40003f46200 */
[--C-:B------:R-:W-:Y:S01]  /*0880*/  LOP3.LUT R11, R11, 0x80000000, R10.reuse, 0xb8, !PT ;  /* 0x800000000b0b7812 */ /* 0x100fe200078eb80a */
[----:B------:R-:W-:Y:S01]  /*0890*/  @!P1 FFMA R11, R10, R25, R10 ;  /* 0x000000190a0b9223 */ /* 0x000fe2000000000a */
[----:B------:R0:W-:Y:S01]  /*08a0*/  STG.E desc[UR6][R6.64+-0xc], R19 ;  /* 0xfffff41306007986 */ /* 0x0001e2000c101906 */
[----:B------:R-:W-:Y:S01]  /*08b0*/  IADD3 R9, P1, PT, R9, -0x8, RZ ;  /* 0xfffffff809097810 */ /* 0x000fe20007f3e0ff */
[----:B------:R-:W-:Y:S01]  /*08c0*/  FFMA R21, R0, R21, 0.1331529766321182251 ;  /* 0x3e08594100157423 */ /* 0x000fe20000000015 */
[----:B------:R-:W-:-:S02]  /*08d0*/  FSETP.GE.AND P3, PT, |R14|, 0.60000002384185791016, PT ;  /* 0x3f19999a0e00780b */ /* 0x000fc40003f66200 */
[----:B------:R-:W-:Y:S02]  /*08e0*/  FSETP.GE.AND P5, PT, |R13|, 0.60000002384185791016, PT ;  /* 0x3f19999a0d00780b */ /* 0x000fe40003fa6200 */
[----:B------:R-:W-:Y:S01]  /*08f0*/  IADD3.X R5, PT, PT, R5, -0x1, RZ, P1, !PT ;  /* 0xffffffff05057810 */ /* 0x000fe20000ffe4ff */
[----:B0-----:R-:W-:Y:S01]  /*0900*/  FFMA R19, R2, R15, -0.33332768082618713379 ;  /* 0xbeaaa9ed02137423 */ /* 0x001fe2000000000f */
[----:B------:R-:W-:Y:S02]  /*0910*/  FSEL R15, R18, 1, !P2 ;  /* 0x3f800000120f7808 */ /* 0x000fe40005000000 */
[----:B------:R-:W-:Y:S02]  /*0920*/  FSETP.GE.AND P2, PT, |R12|, 0.60000002384185791016, PT ;  /* 0x3f19999a0c00780b */ /* 0x000fe40003f46200 */
[----:B------:R-:W-:Y:S01]  /*0930*/  ISETP.NE.U32.AND P1, PT, R9, RZ, PT ;  /* 0x000000ff0900720c */ /* 0x000fe20003f25070 */
[----:B------:R-:W-:Y:S01]  /*0940*/  FFMA R27, R0, R21, -0.33332768082618713379 ;  /* 0xbeaaa9ed001b7423 */ /* 0x000fe20000000015 */
[----:B------:R-:W-:-:S02]  /*0950*/  FSETP.GE.AND P4, PT, |R13|, 9.010913848876953125, PT ;  /* 0x41102cb40d00780b */ /* 0x000fc40003f86200 */
[----:B------:R-:W-:Y:S02]  /*0960*/  FSETP.GE.AND P6, PT, |R12|, 9.010913848876953125, PT ;  /* 0x41102cb40c00780b */ /* 0x000fe40003fc6200 */
[----:B------:R-:W-:Y:S01]  /*0970*/  ISETP.NE.AND.EX P1, PT, R5, RZ, PT, P1 ;  /* 0x000000ff0500720c */ /* 0x000fe20003f25310 */
[----:B------:R-:W-:Y:S01]  /*0980*/  FFMA R2, R2, R19, RZ ;  /* 0x0000001302027223 */ /* 0x000fe200000000ff */
[----:B------:R-:W-:Y:S01]  /*0990*/  FSEL R22, R22, 1, !P4 ;  /* 0x3f80000016167808 */ /* 0x000fe20006000000 */
[----:B------:R-:W-:Y:S01]  /*09a0*/  FFMA R27, R0, R27, RZ ;  /* 0x0000001b001b7223 */ /* 0x000fe200000000ff */
[----:B------:R-:W-:Y:S02]  /*09b0*/  FSEL R21, R24, 1, !P6 ;  /* 0x3f80000018157808 */ /* 0x000fe40007000000 */
[--C-:B------:R-:W-:Y:S01]  /*09c0*/  LOP3.LUT R15, R15, 0x80000000, R14.reuse, 0xb8, !PT ;  /* 0x800000000f0f7812 */ /* 0x100fe200078eb80e */
[----:B------:R-:W-:Y:S01]  /*09d0*/  @!P3 FFMA R15, R14, R17, R14 ;  /* 0x000000110e0fb223 */ /* 0x000fe2000000000e */
[--C-:B------:R-:W-:Y:S01]  /*09e0*/  LOP3.LUT R19, R22, 0x80000000, R13.reuse, 0xb8, !PT ;  /* 0x8000000016137812 */ /* 0x100fe200078eb80d */
[----:B------:R-:W-:Y:S01]  /*09f0*/  @!P5 FFMA R19, R13, R2, R13 ;  /* 0x000000020d13d223 */ /* 0x000fe2000000000d */
[--C-:B------:R-:W-:Y:S01]  /*0a00*/  LOP3.LUT R21, R21, 0x80000000, R12.reuse, 0xb8, !PT ;  /* 0x8000000015157812 */ /* 0x100fe200078eb80c */
[----:B------:R-:W-:Y:S01]  /*0a10*/  @!P2 FFMA R21, R12, R27, R12 ;  /* 0x0000001b0c15a223 */ /* 0x000fe2000000000c */
[----:B------:R-:W-:Y:S01]  /*0a20*/  IADD3 R0, P2, PT, R6, 0x20, RZ ;  /* 0x0000002006007810 */ /* 0x000fe20007f5e0ff */
[----:B------:R1:W-:Y:S04]  /*0a30*/  STG.E desc[UR6][R6.64+-0x4], R23 ;  /* 0xfffffc1706007986 */ /* 0x0003e8000c101906 */
[----:B------:R1:W-:Y:S01]  /*0a40*/  STG.E desc[UR6][R6.64], R11 ;  /* 0x0000000b06007986 */ /* 0x0003e2000c101906 */
[----:B------:R-:W-:-:S03]  /*0a50*/  IADD3.X R13, PT, PT, RZ, R7, RZ, P2, !PT ;  /* 0x00000007ff0d7210 */ /* 0x000fc600017fe4ff */
[----:B------:R1:W-:Y:S04]  /*0a60*/  STG.E desc[UR6][R6.64+0x4], R15 ;  /* 0x0000040f06007986 */ /* 0x0003e8000c101906 */
[----:B------:R1:W-:Y:S04]  /*0a70*/  STG.E desc[UR6][R6.64+0x8], R19 ;  /* 0x0000081306007986 */ /* 0x0003e8000c101906 */
[----:B------:R1:W-:Y:S01]  /*0a80*/  STG.E desc[UR6][R6.64+0xc], R21 ;  /* 0x00000c1506007986 */ /* 0x0003e2000c101906 */
[----:B------:R-:W-:Y:S05]  /*0a90*/  @P1 BRA `(.L_x_41) ;  /* 0xfffffff400b41947 */ /* 0x000fea000383ffff */
.L_x_40:
[----:B0-----:R-:W-:Y:S05]  /*0aa0*/  @!P0 EXIT ;  /* 0x000000000000894d */ /* 0x001fea0003800000 */
[----:B------:R-:W-:Y:S02]  /*0ab0*/  ISETP.GE.U32.AND P1, PT, R20, 0x4, PT ;  /* 0x000000041400780c */ /* 0x000fe40003f26070 */
[----:B------:R-:W-:Y:S02]  /*0ac0*/  LOP3.LUT R18, R4, 0x3, RZ, 0xc0, !PT ;  /* 0x0000000304127812 */ /* 0x000fe400078ec0ff */
[----:B------:R-:W-:Y:S02]  /*0ad0*/  ISETP.GE.U32.AND.EX P1, PT, RZ, RZ, PT, P1 ;  /* 0x000000ffff00720c */ /* 0x000fe40003f26110 */
[----:B------:R-:W-:-:S04]  /*0ae0*/  ISETP.NE.U32.AND P0, PT, R18, RZ, PT ;  /* 0x000000ff1200720c */ /* 0x000fc80003f05070 */
[----:B------:R-:W-:-:S07]  /*0af0*/  ISETP.NE.AND.EX P0, PT, RZ, RZ, PT, P0 ;  /* 0x000000ffff00720c */ /* 0x000fce0003f05300 */
[----:B------:R-:W-:Y:S06]  /*0b00*/  @!P1 BRA `(.L_x_42) ;  /* 0x00000004002c9947 */ /* 0x000fec0003800000 */
[----:B-1----:R-:W0:Y:S02]  /*0b10*/  LDC.64 R6, c[0x0][0x380] ;  /* 0x0000e000ff067b82 */ /* 0x002e240000000a00 */
[----:B0-----:R-:W-:-:S04]  /*0b20*/  LEA R6, P1, R3, R6, 0x2 ;  /* 0x0000000603067211 */ /* 0x001fc800078210ff */
[----:B------:R-:W-:-:S05]  /*0b30*/  LEA.HI.X R7, R3, R7, R8, 0x2, P1 ;  /* 0x0000000703077211 */ /* 0x000fca00008f1408 */
[----:B------:R-:W2:Y:S04]  /*0b40*/  LDG.E R11, desc[UR6][R6.64+0x4] ;  /* 0x00000406060b7981 */ /* 0x000ea8000c1e1900 */
[----:B------:R-:W3:Y:S04]  /*0b50*/  LDG.E R5, desc[UR6][R6.64] ;  /* 0x0000000606057981 */ /* 0x000ee8000c1e1900 */
[----:B------:R-:W4:Y:S04]  /*0b60*/  LDG.E R10, desc[UR6][R6.64+0x8] ;  /* 0x00000806060a7981 */ /* 0x000f28000c1e1900 */
[----:B------:R-:W5:Y:S01]  /*0b70*/  LDG.E R9, desc[UR6][R6.64+0xc] ;  /* 0x00000c0606097981 */ /* 0x000f62000c1e1900 */
[----:B------:R-:W-:Y:S01]  /*0b80*/  HFMA2 R13, -RZ, RZ, 1.125, -9232 ;  /* 0x3c80f082ff0d7431 */ /* 0x000fe200000001ff */
[----:B------:R-:W-:Y:S01]  /*0b90*/  MOV R22, 0x3f800000 ;  /* 0x3f80000000167802 */ /* 0x000fe20000000f00 */
[----:B--2---:R-:W-:Y:S01]  /*0ba0*/  FMUL R2, |R11|, 2.8853900432586669922 ;  /* 0x4038aa3b0b027820 */ /* 0x004fe20000400200 */
[----:B---3--:R-:W-:Y:S01]  /*0bb0*/  FMUL R0, |R5|, 2.8853900432586669922 ;  /* 0x4038aa3b05007820 */ /* 0x008fe20000400200 */
[----:B----4-:R-:W-:-:S04]  /*0bc0*/  FMUL R14, |R10|, 2.8853900432586669922 ;  /* 0x4038aa3b0a0e7820 */ /* 0x010fc80000400200 */
[----:B------:R-:W0:Y:S01]  /*0bd0*/  MUFU.EX2 R2, R2 ;  /* 0x0000000200027308 */ /* 0x000e220000000800 */
[----:B-----5:R-:W-:-:S07]  /*0be0*/  FMUL R19, |R9|, 2.8853900432586669922 ;  /* 0x4038aa3b09137820 */ /* 0x020fce0000400200 */
[----:B------:R-:W1:Y:S08]  /*0bf0*/  MUFU.EX2 R0, R0 ;  /* 0x0000000000007308 */ /* 0x000e700000000800 */
[----:B------:R-:W2:Y:S08]  /*0c00*/  MUFU.EX2 R14, R14 ;  /* 0x0000000e000e7308 */ /* 0x000eb00000000800 */
[----:B------:R-:W3:Y:S01]  /*0c10*/  MUFU.EX2 R19, R19 ;  /* 0x0000001300137308 */ /* 0x000ee20000000800 */
[----:B0-----:R-:W-:Y:S01]  /*0c20*/  FADD R16, R2, 1 ;  /* 0x3f80000002107421 */ /* 0x001fe20000000000 */
[----:B-1----:R-:W-:Y:S01]  /*0c30*/  FADD R15, R0, 1 ;  /* 0x3f800000000f7421 */ /* 0x002fe20000000000 */
[----:B------:R-:W-:Y:S01]  /*0c40*/  FMUL R12, R5, R5 ;  /* 0x00000005050c7220 */ /* 0x000fe20000400000 */
[----:B--2---:R-:W-:Y:S01]  /*0c50*/  FADD R17, R14, 1 ;  /* 0x3f8000000e117421 */ /* 0x004fe20000000000 */
[----:B------:R-:W-:-:S03]  /*0c60*/  FMUL R14, R11, R11 ;  /* 0x0000000b0b0e7220 */ /* 0x000fc60000400000 */
[----:B------:R-:W0:Y:S01]  /*0c70*/  MUFU.RCP R16, R16 ;  /* 0x0000001000107308 */ /* 0x000e220000001000 */
[----:B---3--:R-:W-:Y:S01]  /*0c80*/  FADD R20, R19, 1 ;  /* 0x3f80000013147421 */ /* 0x008fe20000000000 */
[----:B------:R-:W-:-:S06]  /*0c90*/  FFMA R21, R14, R13, -0.052303962409496307373 ;  /* 0xbd563cae0e157423 */ /* 0x000fcc000000000d */
[----:B------:R-:W1:Y:S01]  /*0ca0*/  MUFU.RCP R15, R15 ;  /* 0x0000000f000f7308 */ /* 0x000e620000001000 */
[----:B------:R-:W-:Y:S01]  /*0cb0*/  FFMA R19, R12, R13, -0.052303962409496307373 ;  /* 0xbd563cae0c137423 */ /* 0x000fe2000000000d */
[----:B------:R-:W-:-:S06]  /*0cc0*/  FFMA R21, R14, R21, 0.1331529766321182251 ;  /* 0x3e0859410e157423 */ /* 0x000fcc0000000015 */
[----:B------:R-:W2:Y:S01]  /*0cd0*/  MUFU.RCP R17, R17 ;  /* 0x0000001100117308 */ /* 0x000ea20000001000 */
[----:B------:R-:W-:Y:S01]  /*0ce0*/  FFMA R19, R12, R19, 0.1331529766321182251 ;  /* 0x3e0859410c137423 */ /* 0x000fe20000000013 */
[----:B------:R-:W-:-:S06]  /*0cf0*/  FFMA R2, R14, R21, -0.33332768082618713379 ;  /* 0xbeaaa9ed0e027423 */ /* 0x000fcc0000000015 */
[----:B------:R-:W3:Y:S01]  /*0d00*/  MUFU.RCP R20, R20 ;  /* 0x0000001400147308 */ /* 0x000ee20000001000 */
[----:B------:R-:W-:Y:S01]  /*0d10*/  FFMA R0, R12, R19, -0.33332768082618713379 ;  /* 0xbeaaa9ed0c007423 */ /* 0x000fe20000000013 */
[----:B------:R-:W-:Y:S01]  /*0d20*/  FFMA R14, R14, R2, RZ ;  /* 0x000000020e0e7223 */ /* 0x000fe200000000ff */
[----:B------:R-:W-:Y:S02]  /*0d30*/  FMUL R2, R10, R10 ;  /* 0x0000000a0a027220 */ /* 0x000fe40000400000 */
[----:B------:R-:W-:Y:S01]  /*0d40*/  FFMA R12, R12, R0, RZ ;  /* 0x000000000c0c7223 */ /* 0x000fe200000000ff */
[----:B------:R-:W-:Y:S01]  /*0d50*/  FMUL R0, R9, R9 ;  /* 0x0000000909007220 */ /* 0x000fe20000400000 */
[--C-:B0-----:R-:W-:Y:S01]  /*0d60*/  FFMA R19, R16, -2, R22.reuse ;  /* 0xc000000010137823 */ /* 0x101fe20000000016 */
[----:B------:R-:W-:Y:S01]  /*0d70*/  FSETP.GE.AND P2, PT, |R11|, 9.010913848876953125, PT ;  /* 0x41102cb40b00780b */ /* 0x000fe20003f46200 */
[-C--:B------:R-:W-:Y:S01]  /*0d80*/  FFMA R21, R2, R13.reuse, -0.052303962409496307373 ;  /* 0xbd563cae02157423 */ /* 0x080fe2000000000d */
[--C-:B-1----:R-:W-:Y:S01]  /*0d90*/  FFMA R15, R15, -2, R22.reuse ;  /* 0xc00000000f0f7823 */ /* 0x102fe20000000016 */
[--C-:B--2---:R-:W-:Y:S01]  /*0da0*/  FFMA R17, R17, -2, R22.reuse ;  /* 0xc000000011117823 */ /* 0x104fe20000000016 */
[----:B------:R-:W-:Y:S01]  /*0db0*/  FFMA R13, R0, R13, -0.052303962409496307373 ;  /* 0xbd563cae000d7423 */ /* 0x000fe2000000000d */
[C---:B------:R-:W-:Y:S01]  /*0dc0*/  FSETP.GE.AND P6, PT, |R5|.reuse, 9.010913848876953125, PT ;  /* 0x41102cb40500780b */ /* 0x040fe20003fc6200 */
[----:B------:R-:W-:Y:S01]  /*0dd0*/  FFMA R21, R2, R21, 0.1331529766321182251 ;  /* 0x3e08594102157423 */ /* 0x000fe20000000015 */
[----:B------:R-:W-:Y:S01]  /*0de0*/  FSETP.GE.AND P1, PT, |R5|, 0.60000002384185791016, PT ;  /* 0x3f19999a0500780b */ /* 0x000fe20003f26200 */
[----:B---3--:R-:W-:Y:S01]  /*0df0*/  FFMA R22, R20, -2, R22 ;  /* 0xc000000014167823 */ /* 0x008fe20000000016 */
[----:B------:R-:W-:Y:S01]  /*0e00*/  FSEL R20, R19, 1, !P2 ;  /* 0x3f80000013147808 */ /* 0x000fe20005000000 */
[----:B------:R-:W-:Y:S01]  /*0e10*/  FFMA R13, R0, R13, 0.1331529766321182251 ;  /* 0x3e085941000d7423 */ /* 0x000fe2000000000d */
[----:B------:R-:W-:-:S02]  /*0e20*/  FSETP.GE.AND P3, PT, |R11|, 0.60000002384185791016, PT ;  /* 0x3f19999a0b00780b */ /* 0x000fc40003f66200 */
[----:B------:R-:W-:Y:S02]  /*0e30*/  FSETP.GE.AND P5, PT, |R10|, 0.60000002384185791016, PT ;  /* 0x3f19999a0a00780b */ /* 0x000fe40003fa6200 */
[----:B------:R-:W-:Y:S02]  /*0e40*/  FSETP.GE.AND P2, PT, |R9|, 0.60000002384185791016, PT ;  /* 0x3f19999a0900780b */ /* 0x000fe40003f46200 */
[----:B------:R-:W-:Y:S01]  /*0e50*/  FSEL R16, R15, 1, !P6 ;  /* 0x3f8000000f107808 */ /* 0x000fe20007000000 */
[----:B------:R-:W-:Y:S01]  /*0e60*/  FFMA R21, R2, R21, -0.33332768082618713379 ;  /* 0xbeaaa9ed02157423 */ /* 0x000fe20000000015 */
[----:B------:R-:W-:Y:S01]  /*0e70*/  FSETP.GE.AND P4, PT, |R10|, 9.010913848876953125, PT ;  /* 0x41102cb40a00780b */ /* 0x000fe20003f86200 */
[----:B------:R-:W-:Y:S01]  /*0e80*/  FFMA R23, R0, R13, -0.33332768082618713379 ;  /* 0xbeaaa9ed00177423 */ /* 0x000fe2000000000d */
[----:B------:R-:W-:Y:S01]  /*0e90*/  FSETP.GE.AND P6, PT, |R9|, 9.010913848876953125, PT ;  /* 0x41102cb40900780b */ /* 0x000fe20003fc6200 */
[----:B------:R-:W-:Y:S01]  /*0ea0*/  FFMA R21, R2, R21, RZ ;  /* 0x0000001502157223 */ /* 0x000fe200000000ff */
[----:B------:R-:W-:Y:S01]  /*0eb0*/  FSEL R17, R17, 1, !P4 ;  /* 0x3f80000011117808 */ /* 0x000fe20006000000 */
[----:B------:R-:W-:Y:S01]  /*0ec0*/  FFMA R0, R0, R23, RZ ;  /* 0x0000001700007223 */ /* 0x000fe200000000ff */
[----:B------:R-:W-:-:S02]  /*0ed0*/  FSEL R22, R22, 1, !P6 ;  /* 0x3f80000016167808 */ /* 0x000fc40007000000 */
[--C-:B------:R-:W-:Y:S01]  /*0ee0*/  LOP3.LUT R13, R16, 0x80000000, R5.reuse, 0xb8, !PT ;  /* 0x80000000100d7812 */ /* 0x100fe200078eb805 */
[----:B------:R-:W-:Y:S01]  /*0ef0*/  @!P1 FFMA R13, R5, R12, R5 ;  /* 0x0000000c050d9223 */ /* 0x000fe20000000005 */
[--C-:B------:R-:W-:Y:S01]  /*0f00*/  LOP3.LUT R15, R20, 0x80000000, R11.reuse, 0xb8, !PT ;  /* 0x80000000140f7812 */ /* 0x100fe200078eb80b */
[----:B------:R-:W-:Y:S01]  /*0f10*/  @!P3 FFMA R15, R11, R14, R11 ;  /* 0x0000000e0b0fb223 */ /* 0x000fe2000000000b */
[--C-:B------:R-:W-:Y:S01]  /*0f20*/  LOP3.LUT R17, R17, 0x80000000, R10.reuse, 0xb8, !PT ;  /* 0x8000000011117812 */ /* 0x100fe200078eb80a */
[----:B------:R-:W-:Y:S01]  /*0f30*/  @!P5 FFMA R17, R10, R21, R10 ;  /* 0x000000150a11d223 */ /* 0x000fe2000000000a */
[--C-:B------:R-:W-:Y:S01]  /*0f40*/  LOP3.LUT R19, R22, 0x80000000, R9.reuse, 0xb8, !PT ;  /* 0x8000000016137812 */ /* 0x100fe200078eb809 */
[----:B------:R-:W-:Y:S01]  /*0f50*/  @!P2 FFMA R19, R9, R0, R9 ;  /* 0x000000000913a223 */ /* 0x000fe20000000009 */
[----:B------:R0:W-:Y:S04]  /*0f60*/  STG.E desc[UR6][R6.64], R13 ;  /* 0x0000000d06007986 */ /* 0x0001e8000c101906 */
[----:B------:R0:W-:Y:S04]  /*0f70*/  STG.E desc[UR6][R6.64+0x4], R15 ;  /* 0x0000040f06007986 */ /* 0x0001e8000c101906 */
[----:B------:R0:W-:Y:S04]  /*0f80*/  STG.E desc[UR6][R6.64+0x8], R17 ;  /* 0x0000081106007986 */ /* 0x0001e8000c101906 */
[----:B------:R0:W-:Y:S01]  /*0f90*/  STG.E desc[UR6][R6.64+0xc], R19 ;  /* 0x00000c1306007986 */ /* 0x0001e2000c101906 */
[----:B------:R-:W-:-:S04]  /*0fa0*/  IADD3 R3, P1, PT, R3, 0x4, RZ ;  /* 0x0000000403037810 */ /* 0x000fc80007f3e0ff */
[----:B------:R-:W-:-:S09]  /*0fb0*/  IADD3.X R8, PT, PT, RZ, R8, RZ, P1, !PT ;  /* 0x00000008ff087210 */ /* 0x000fd20000ffe4ff */
.L_x_42:
[----:B------:R-:W-:Y:S05]  /*0fc0*/  @!P0 EXIT ;  /* 0x000000000000894d */ /* 0x000fea0003800000 */
[----:B------:R-:W-:Y:S02]  /*0fd0*/  ISETP.NE.U32.AND P1, PT, R18, 0x1, PT ;  /* 0x000000011200780c */ /* 0x000fe40003f25070 */
[----:B------:R-:W-:Y:S02]  /*0fe0*/  LOP3.LUT R4, R4, 0x1, RZ, 0xc0, !PT ;  /* 0x0000000104047812 */ /* 0x000fe400078ec0ff */
[----:B------:R-:W-:Y:S02]  /*0ff0*/  ISETP.NE.AND.EX P1, PT, RZ, RZ, PT, P1 ;  /* 0x000000ffff00720c */ /* 0x000fe40003f25310 */
[----:B------:R-:W-:-:S04]  /*1000*/  ISETP.NE.U32.AND P0, PT, R4, 0x1, PT ;  /* 0x000000010400780c */ /* 0x000fc80003f05070 */
[----:B------:R-:W-:-:S07]  /*1010*/  ISETP.NE.U32.AND.EX P0, PT, RZ, RZ, PT, P0 ;  /* 0x000000ffff00720c */ /* 0x000fce0003f05100 */
[----:B------:R-:W-:Y:S06]  /*1020*/  @!P1 BRA `(.L_x_43) ;  /* 0x0000000000a49947 */ /* 0x000fec0003800000 */
[----:B------:R-:W2:Y:S02]  /*1030*/  LDC.64 R4, c[0x0][0x380] ;  /* 0x0000e000ff047b82 */ /* 0x000ea40000000a00 */
[----:B--2---:R-:W-:-:S04]  /*1040*/  LEA R4, P1, R3, R4, 0x2 ;  /* 0x0000000403047211 */ /* 0x004fc800078210ff */
[----:B------:R-:W-:-:S05]  /*1050*/  LEA.HI.X R5, R3, R5, R8, 0x2, P1 ;  /* 0x0000000503057211 */ /* 0x000fca00008f1408 */
[----:B01----:R-:W2:Y:S04]  /*1060*/  LDG.E R7, desc[UR6][R4.64] ;  /* 0x0000000604077981 */ /* 0x003ea8000c1e1900 */
[----:B------:R-:W3:Y:S01]  /*1070*/  LDG.E R6, desc[UR6][R4.64+0x4] ;  /* 0x0000040604067981 */ /* 0x000ee2000c1e1900 */
[----:B------:R-:W-:Y:S01]  /*1080*/  HFMA2 R13, -RZ, RZ, 1.875, 0 ;  /* 0x3f800000ff0d7431 */ /* 0x000fe200000001ff */
[----:B------:R-:W-:Y:S01]  /*1090*/  MOV R15, 0x3c80f082 ;  /* 0x3c80f082000f7802 */ /* 0x000fe20000000f00 */
[C---:B--2---:R-:W-:Y:S01]  /*10a0*/  FMUL R2, |R7|.reuse, 2.8853900432586669922 ;  /* 0x4038aa3b07027820 */ /* 0x044fe20000400200 */
[C---:B------:R-:W-:Y:S01]  /*10b0*/  FMUL R0, R7.reuse, R7 ;  /* 0x0000000707007220 */ /* 0x040fe20000400000 */
[----:B------:R-:W-:Y:S01]  /*10c0*/  FSETP.GE.AND P2, PT, |R7|, 0.60000002384185791016, PT ;  /* 0x3f19999a0700780b */ /* 0x000fe20003f46200 */
[C---:B---3--:R-:W-:Y:S01]  /*10d0*/  FMUL R11, |R6|.reuse, 2.8853900432586669922 ;  /* 0x4038aa3b060b7820 */ /* 0x048fe20000400200 */
[----:B------:R-:W-:-:S02]  /*10e0*/  FSETP.GE.AND P4, PT, |R6|, 0.60000002384185791016, PT ;  /* 0x3f19999a0600780b */ /* 0x000fc40003f86200 */
[----:B------:R-:W0:Y:S01]  /*10f0*/  MUFU.EX2 R2, R2 ;  /* 0x0000000200027308 */ /* 0x000e220000000800 */
[----:B------:R-:W-:Y:S02]  /*1100*/  FSETP.GE.AND P1, PT, |R7|, 9.010913848876953125, PT ;  /* 0x41102cb40700780b */ /* 0x000fe40003f26200 */
[----:B------:R-:W-:-:S05]  /*1110*/  FSETP.GE.AND P3, PT, |R6|, 9.010913848876953125, PT ;  /* 0x41102cb40600780b */ /* 0x000fca0003f66200 */
[----:B------:R-:W1:Y:S01]  /*1120*/  MUFU.EX2 R11, R11 ;  /* 0x0000000b000b7308 */ /* 0x000e620000000800 */
[----:B0-----:R-:W-:Y:S01]  /*1130*/  FADD R9, R2, 1 ;  /* 0x3f80000002097421 */ /* 0x001fe20000000000 */
[----:B------:R-:W-:-:S06]  /*1140*/  FMUL R2, R6, R6 ;  /* 0x0000000606027220 */ /* 0x000fcc0000400000 */
[----:B------:R-:W0:Y:S01]  /*1150*/  MUFU.RCP R9, R9 ;  /* 0x0000000900097308 */ /* 0x000e220000001000 */
[----:B-1----:R-:W-:Y:S01]  /*1160*/  FADD R12, R11, 1 ;  /* 0x3f8000000b0c7421 */ /* 0x002fe20000000000 */
[----:B------:R-:W-:-:S04]  /*1170*/  FFMA R11, R0, R15, -0.052303962409496307373 ;  /* 0xbd563cae000b7423 */ /* 0x000fc8000000000f */
[C---:B------:R-:W-:Y:S02]  /*1180*/  FFMA R11, R0.reuse, R11, 0.1331529766321182251 ;  /* 0x3e085941000b7423 */ /* 0x040fe4000000000b */
[----:B------:R-:W1:Y:S02]  /*1190*/  MUFU.RCP R12, R12 ;  /* 0x0000000c000c7308 */ /* 0x000e640000001000 */
[----:B------:R-:W-:-:S04]  /*11a0*/  FFMA R11, R0, R11, -0.33332768082618713379 ;  /* 0xbeaaa9ed000b7423 */ /* 0x000fc8000000000b */
[----:B------:R-:W-:Y:S01]  /*11b0*/  FFMA R0, R0, R11, RZ ;  /* 0x0000000b00007223 */ /* 0x000fe200000000ff */
[----:B0-----:R-:W-:Y:S01]  /*11c0*/  FFMA R10, R9, -2, R13 ;  /* 0xc0000000090a7823 */ /* 0x001fe2000000000d */
[----:B------:R-:W-:-:S04]  /*11d0*/  FFMA R9, R2, R15, -0.052303962409496307373 ;  /* 0xbd563cae02097423 */ /* 0x000fc8000000000f */
[----:B------:R-:W-:Y:S01]  /*11e0*/  FFMA R9, R2, R9, 0.1331529766321182251 ;  /* 0x3e08594102097423 */ /* 0x000fe20000000009 */
[----:B------:R-:W-:Y:S01]  /*11f0*/  FSEL R10, R10, 1, !P1 ;  /* 0x3f8000000a0a7808 */ /* 0x000fe20004800000 */
[----:B-1----:R-:W-:Y:S02]  /*1200*/  FFMA R13, R12, -2, R13 ;  /* 0xc00000000c0d7823 */ /* 0x002fe4000000000d */
[----:B------:R-:W-:Y:S01]  /*1210*/  FFMA R15, R2, R9, -0.33332768082618713379 ;  /* 0xbeaaa9ed020f7423 */ /* 0x000fe20000000009 */
[--C-:B------:R-:W-:Y:S01]  /*1220*/  LOP3.LUT R9, R10, 0x80000000, R7.reuse, 0xb8, !PT ;  /* 0x800000000a097812 */ /* 0x100fe200078eb807 */
[----:B------:R-:W-:Y:S01]  /*1230*/  @!P2 FFMA R9, R7, R0, R7 ;  /* 0x000000000709a223 */ /* 0x000fe20000000007 */
[----:B------:R-:W-:Y:S01]  /*1240*/  IADD3 R3, P1, PT, R3, 0x2, RZ ;  /* 0x0000000203037810 */ /* 0x000fe20007f3e0ff */
[----:B------:R-:W-:Y:S01]  /*1250*/  FFMA R15, R2, R15, RZ ;  /* 0x0000000f020f7223 */ /* 0x000fe200000000ff */
[----:B------:R-:W-:Y:S02]  /*1260*/  FSEL R13, R13, 1, !P3 ;  /* 0x3f8000000d0d7808 */ /* 0x000fe40005800000 */
[----:B------:R2:W-:Y:S01]  /*1270*/  STG.E desc[UR6][R4.64], R9 ;  /* 0x0000000904007986 */ /* 0x0005e2000c101906 */
[----:B------:R-:W-:-:S02]  /*1280*/  IADD3.X R8, PT, PT, RZ, R8, RZ, P1, !PT ;  /* 0x00000008ff087210 */ /* 0x000fc40000ffe4ff */
[--C-:B------:R-:W-:Y:S01]  /*1290*/  LOP3.LUT R13, R13, 0x80000000, R6.reuse, 0xb8, !PT ;  /* 0x800000000d0d7812 */ /* 0x100fe200078eb806 */
[----:B------:R-:W-:-:S05]  /*12a0*/  @!P4 FFMA R13, R6, R15, R6 ;  /* 0x0000000f060dc223 */ /* 0x000fca0000000006 */
[----:B------:R2:W-:Y:S02]  /*12b0*/  STG.E desc[UR6][R4.64+0x4], R13 ;  /* 0x0000040d04007986 */ /* 0x0005e4000c101906 */
.L_x_43:
[----:B------:R-:W-:Y:S05]  /*12c0*/  @P0 EXIT ;  /* 0x000000000000094d */ /* 0x000fea0003800000 */
[----:B--2---:R-:W2:Y:S02]  /*12d0*/  LDC.64 R4, c[0x0][0x380] ;  /* 0x0000e000ff047b82 */ /* 0x004ea40000000a00 */
[----:B--2---:R-:W-:-:S04]  /*12e0*/  LEA R2, P0, R3, R4, 0x2 ;  /* 0x0000000403027211 */ /* 0x004fc800078010ff */
[----:B------:R-:W-:-:S05]  /*12f0*/  LEA.HI.X R3, R3, R5, R8, 0x2, P0 ;  /* 0x0000000503037211 */ /* 0x000fca00000f1408 */
[----:B------:R-:W2:Y:S01]  /*1300*/  LDG.E R4, desc[UR6][R2.64] ;  /* 0x0000000602047981 */ /* 0x000ea2000c1e1900 */
[----:B------:R-:W-:Y:S01]  /*1310*/  HFMA2 R8, -RZ, RZ, 1.125, -9232 ;  /* 0x3c80f082ff087431 */ /* 0x000fe200000001ff */
[----:B01----:R-:W-:Y:S01]  /*1320*/  MOV R6, 0x3f800000 ;  /* 0x3f80000000067802 */ /* 0x003fe20000000f00 */
[C---:B--2---:R-:W-:Y:S01]  /*1330*/  FMUL R0, |R4|.reuse, 2.8853900432586669922 ;  /* 0x4038aa3b04007820 */ /* 0x044fe20000400200 */
[C---:B------:R-:W-:Y:S01]  /*1340*/  FMUL R9, R4.reuse, R4 ;  /* 0x0000000404097220 */ /* 0x040fe20000400000 */
[C---:B------:R-:W-:Y:S02]  /*1350*/  FSETP.GE.AND P1, PT, |R4|.reuse, 0.60000002384185791016, PT ;  /* 0x3f19999a0400780b */ /* 0x040fe40003f26200 */
[----:B------:R-:W-:Y:S01]  /*1360*/  FSETP.GE.AND P0, PT, |R4|, 9.010913848876953125, PT ;  /* 0x41102cb40400780b */ /* 0x000fe20003f06200 */
[C---:B------:R-:W-:Y:S01]  /*1370*/  FFMA R8, R9.reuse, R8, -0.052303962409496307373 ;  /* 0xbd563cae09087423 */ /* 0x040fe20000000008 */
[----:B------:R-:W0:Y:S03]  /*1380*/  MUFU.EX2 R0, R0 ;  /* 0x0000000000007308 */ /* 0x000e260000000800 */
[----:B------:R-:W-:Y:S01]  /*1390*/  FFMA R8, R9, R8, 0.1331529766321182251 ;  /* 0x3e08594109087423 */ /* 0x000fe20000000008 */
[----:B0-----:R-:W-:-:S03]  /*13a0*/  FADD R5, R0, 1 ;  /* 0x3f80000000057421 */ /* 0x001fc60000000000 */
[----:B------:R-:W-:-:S04]  /*13b0*/  FFMA R0, R9, R8, -0.33332768082618713379 ;  /* 0xbeaaa9ed09007423 */ /* 0x000fc80000000008 */
[----:B------:R-:W-:Y:S01]  /*13c0*/  FFMA R9, R9, R0, RZ ;  /* 0x0000000009097223 */ /* 0x000fe200000000ff */
[----:B------:R-:W0:Y:S02]  /*13d0*/  MUFU.RCP R5, R5 ;  /* 0x0000000500057308 */ /* 0x000e240000001000 */
[----:B0-----:R-:W-:-:S05]  /*13e0*/  FFMA R6, R5, -2, R6 ;  /* 0xc000000005067823 */ /* 0x001fca0000000006 */
[----:B------:R-:W-:-:S04]  /*13f0*/  FSEL R7, R6, 1, !P0 ;  /* 0x3f80000006077808 */ /* 0x000fc80004000000 */
[--C-:B------:R-:W-:Y:S01]  /*1400*/  LOP3.LUT R7, R7, 0x80000000, R4.reuse, 0xb8, !PT ;  /* 0x8000000007077812 */ /* 0x100fe200078eb804 */
[----:B------:R-:W-:-:S05]  /*1410*/  @!P1 FFMA R7, R4, R9, R4 ;  /* 0x0000000904079223 */ /* 0x000fca0000000004 */
[----:B------:R-:W-:Y:S01]  /*1420*/  STG.E desc[UR6][R2.64], R7 ;  /* 0x0000000702007986 */ /* 0x000fe2000c101906 */
[----:B------:R-:W-:Y:S05]  /*1430*/  EXIT ;  /* 0x000000000000794d */ /* 0x000fea0003800000 */
.L_x_44:
        /* <DEDUP_REMOVED lines=12> */
.L_x_50:


//--------------------- .nv.shared.reserved.0     --------------------------
	.section	.nv.shared.reserved.0,"aw",@nobits
	.weak		__nv_reservedSMEM_offset_0_alias
	.size		__nv_reservedSMEM_offset_0_alias, 0, 64
	.other		__nv_reservedSMEM_offset_0_alias,@"STO_CUDA_RESERVED_SHARED STV_DEFAULT"
__nv_reservedSMEM_offset_0_alias:
	.zero		0
	.zero		64


//--------------------- .nv.constant0._Z9kernel_L2PKfPfjm --------------------------
	.section	.nv.constant0._Z9kernel_L2PKfPfjm,"a",@progbits
	.sectionflags	@""
	.align	4
.nv.constant0._Z9kernel_L2PKfPfjm:
	.zero		928


//--------------------- .nv.constant0._Z11kernel_fillPffm --------------------------
	.section	.nv.constant0._Z11kernel_fillPffm,"a",@progbits
	.sectionflags	@""
	.align	4
.nv.constant0._Z11kernel_fillPffm:
	.zero		920


//--------------------- .nv.constant0._Z12kernel_BLX_aPKfS0_PffffPKjm --------------------------
	.section	.nv.constant0._Z12kernel_BLX_aPKfS0_PffffPKjm,"a",@progbits
	.sectionflags	@""
	.align	4
.nv.constant0._Z12kernel_BLX_aPKfS0_PffffPKjm:
	.zero		952


//--------------------- .nv.constant0._Z12kernel_scalePvffm --------------------------
	.section	.nv.constant0._Z12kernel_scalePvffm,"a",@progbits
	.sectionflags	@""
	.align	4
.nv.constant0._Z12kernel_scalePvffm:
	.zero		920


//--------------------- .nv.constant0._Z11kernel_tanhPfm --------------------------
	.section	.nv.constant0._Z11kernel_tanhPfm,"a",@progbits
	.sectionflags	@""
	.align	4
.nv.constant0._Z11kernel_tanhPfm:
	.zero		912


//--------------------- SYMBOLS --------------------------

	.type		.nv.reservedSmem.offset0,@object
	.size		.nv.reservedSmem.offset0,0x4
